// auto-generated by cutlass_sweep.gemm — config: {"arch": "sm_100", "cluster_m": 4, "cluster_n": 4, "dtype": "bf16", "dtype_b": "bf16", "layout": "nt", "stages": 0, "tile_k": 64, "tile_m": 64, "tile_n": 128}
#include "cutlass/cutlass.h"
#include "cutlass/gemm/collective/collective_builder.hpp"
#include "cutlass/gemm/device/gemm_universal_adapter.h"
#include "cutlass/gemm/kernel/gemm_universal.hpp"
#include "cutlass/epilogue/collective/collective_builder.hpp"

using ElemA = cutlass::bfloat16_t;
using ElemB = cutlass::bfloat16_t;
using ElemCD = cutlass::bfloat16_t;
using Acc  = float;
using TileShape    = cute::Shape<cute::_64, cute::_128, cute::_64>;
using ClusterShape = cute::Shape<cute::_4, cute::_4, cute::_1>;

using CollectiveEpilogue = typename cutlass::epilogue::collective::CollectiveBuilder<
    cutlass::arch::Sm100, cutlass::arch::OpClassTensorOp,
    TileShape, ClusterShape,
    cutlass::epilogue::collective::EpilogueTileAuto,
    Acc, Acc,
    ElemCD, cutlass::layout::RowMajor, 128 / cutlass::sizeof_bits<ElemCD>::value,
    ElemCD, cutlass::layout::RowMajor, 128 / cutlass::sizeof_bits<ElemCD>::value,
    cutlass::epilogue::collective::EpilogueScheduleAuto
  >::CollectiveOp;

using CollectiveMainloop = typename cutlass::gemm::collective::CollectiveBuilder<
    cutlass::arch::Sm100, cutlass::arch::OpClassTensorOp,
    ElemA, cutlass::layout::RowMajor, 128 / cutlass::sizeof_bits<ElemA>::value,
    ElemB, cutlass::layout::ColumnMajor, 128 / cutlass::sizeof_bits<ElemB>::value,
    Acc,
    TileShape, ClusterShape,
    cutlass::gemm::collective::StageCountAutoCarveout<static_cast<int>(sizeof(typename CollectiveEpilogue::SharedStorage))>,
    cutlass::gemm::collective::KernelScheduleAuto
  >::CollectiveOp;

using GemmKernel = cutlass::gemm::kernel::GemmUniversal<
    cute::Shape<int,int,int,int>,
    CollectiveMainloop,
    CollectiveEpilogue
>;
using Gemm = cutlass::gemm::device::GemmUniversalAdapter<GemmKernel>;

// Force the device kernel symbol into the cubin without needing a host main.
auto* _anchor = &cutlass::device_kernel<GemmKernel>;


// ===== COMPILED SASS (sm_100a) =====

	.target	sm_100a

	.elftype	@"ET_EXEC"


//--------------------- .note.nv.tkinfo           --------------------------
	.section	.note.nv.tkinfo,"",@"SHT_NOTE"
	.sectionflags	@"SHF_NOTE_NV_TKINFO"
	.tkinfo
        /*0018*/ 	.word	0x00000002
        /*0030*/ 	.string	""
        /*0030*/ 	.string	"ptxas"
        /*0030*/ 	.string	"Cuda compilation tools, release 13.0, V13.0.88"
        /*0030*/ 	.string	"Build cuda_13.0.r13.0/compiler.36424714_0"
        /*0030*/ 	.string	"-arch sm_100a -m 64 "



//--------------------- .note.nv.cuinfo           --------------------------
	.section	.note.nv.cuinfo,"",@"SHT_NOTE"
	.sectionflags	@"SHF_NOTE_NV_CUINFO"
        /*0018*/ 	.short	0x0002
        /*001a*/ 	.short	0x0064
        /*001c*/ 	.short	0x0082
	.zero		2


//--------------------- .nv.info                  --------------------------
	.section	.nv.info,"",@"SHT_CUDA_INFO"
	.align	4


	//----- nvinfo : EIATTR_REGCOUNT
	.align		4
        /*0000*/ 	.byte	0x04, 0x2f
        /*0002*/ 	.short	(.L_19 - .L_18)
	.align		4
.L_18:
        /*0004*/ 	.word	index@(_ZN7cutlass13device_kernelINS_4gemm6kernel13GemmUniversalIN4cute5tupleIJiiiiEEENS1_10collective13CollectiveMmaINS1_35MainloopSm100TmaUmmaWarpSpecializedILi8ELi2ELi4ENS5_IJNS4_1CILi4EEESB_NSA_ILi1EEEEEEEENS5_IJNSA_ILi64EEENSA_ILi128EEESF_EEENS_10bfloat16_tENS5_IJlSC_lEEESI_SJ_NS4_8TiledMMAINS4_8MMA_AtomIJNS4_20SM100_MMA_F16BF16_SSISI_SI_fLi64ELi128ELNS4_4UMMA5MajorE0ELSO_0ELNSN_7ScaleInE0ELSP_0EEEEEENS4_6LayoutINS5_IJSC_SC_SC_EEENS5_IJNSA_ILi0EEESU_SU_EEEEENS5_IJNS4_10UnderscoreESX_SX_EEEEENS4_23SM90_TMA_LOAD_MULTICASTENS4_14ComposedLayoutINS4_7SwizzleILi3ELi4ELi3EEENS4_18smem_ptr_flag_bitsILi16EEENSS_INS5_IJNSA_ILi8EEESF_EEENS5_IJSF_SC_EEEEEEEvNS4_8identityES10_S1A_vS1B_EENS_8epilogue10collective18CollectiveEpilogueINS1D_23Sm100TmaWarpSpecializedILi4ELi2ELi16ELb1ELb0EEEJSH_NS5_IJNSS_ISF_SC_EENSS_INSA_ILi32EEESC_EEEEESI_SJ_SI_SJ_NS1D_6fusion15FusionCallbacksIS1H_NS1M_17LinearCombinationISI_fSI_fLNS_15FloatRoundStyleE2EEESH_S1L_JEEENS4_5SM1004TMEM4LOAD26SM100_TMEM_LOAD_16dp256b4xENS4_13SM90_TMA_LOADENS11_INS12_ILi2ELi4ELi3EEES15_NSS_INS5_IJS16_S1J_EEENS5_IJS1J_SC_EEEEEEENS4_17SM75_U32x4_LDSM_NENS4_14SM90_TMA_STOREES21_NS4_17SM90_U32x4_STSM_NENS4_39AutoVectorizingCopyWithAssumedAlignmentILi128EEEEEEvvEEEEvNT_6ParamsE)
        /*0008*/ 	.word	0x00000047


	//----- nvinfo : EIATTR_FRAME_SIZE
	.align		4
.L_19:
        /*000c*/ 	.byte	0x04, 0x11
        /*000e*/ 	.short	(.L_21 - .L_20)
	.align		4
.L_20:
        /*0010*/ 	.word	index@($__internal_2_$__cuda_sm10x_tcgen05_guardrail_trap_unallocated_columns_being_dealloced)
        /*0014*/ 	.word	0x00000000


	//----- nvinfo : EIATTR_FRAME_SIZE
	.align		4
.L_21:
        /*0018*/ 	.byte	0x04, 0x11
        /*001a*/ 	.short	(.L_23 - .L_22)
	.align		4
.L_22:
        /*001c*/ 	.word	index@($__internal_1_$__cuda_sm10x_tcgen05_guardrail_trap_phase_invalid_during_alloc)
        /*0020*/ 	.word	0x00000000


	//----- nvinfo : EIATTR_FRAME_SIZE
	.align		4
.L_23:
        /*0024*/ 	.byte	0x04, 0x11
        /*0026*/ 	.short	(.L_25 - .L_24)
	.align		4
.L_24:
        /*0028*/ 	.word	index@($__internal_0_$__cuda_sm10x_tcgen05_guardrail_trap_col_being_dealloced_not_returned_by_alloc)
        /*002c*/ 	.word	0x00000000


	//----- nvinfo : EIATTR_FRAME_SIZE
	.align		4
.L_25:
        /*0030*/ 	.byte	0x04, 0x11
        /*0032*/ 	.short	(.L_27 - .L_26)
	.align		4
.L_26:
        /*0034*/ 	.word	index@(_ZN7cutlass13device_kernelINS_4gemm6kernel13GemmUniversalIN4cute5tupleIJiiiiEEENS1_10collective13CollectiveMmaINS1_35MainloopSm100TmaUmmaWarpSpecializedILi8ELi2ELi4ENS5_IJNS4_1CILi4EEESB_NSA_ILi1EEEEEEEENS5_IJNSA_ILi64EEENSA_ILi128EEESF_EEENS_10bfloat16_tENS5_IJlSC_lEEESI_SJ_NS4_8TiledMMAINS4_8MMA_AtomIJNS4_20SM100_MMA_F16BF16_SSISI_SI_fLi64ELi128ELNS4_4UMMA5MajorE0ELSO_0ELNSN_7ScaleInE0ELSP_0EEEEEENS4_6LayoutINS5_IJSC_SC_SC_EEENS5_IJNSA_ILi0EEESU_SU_EEEEENS5_IJNS4_10UnderscoreESX_SX_EEEEENS4_23SM90_TMA_LOAD_MULTICASTENS4_14ComposedLayoutINS4_7SwizzleILi3ELi4ELi3EEENS4_18smem_ptr_flag_bitsILi16EEENSS_INS5_IJNSA_ILi8EEESF_EEENS5_IJSF_SC_EEEEEEEvNS4_8identityES10_S1A_vS1B_EENS_8epilogue10collective18CollectiveEpilogueINS1D_23Sm100TmaWarpSpecializedILi4ELi2ELi16ELb1ELb0EEEJSH_NS5_IJNSS_ISF_SC_EENSS_INSA_ILi32EEESC_EEEEESI_SJ_SI_SJ_NS1D_6fusion15FusionCallbacksIS1H_NS1M_17LinearCombinationISI_fSI_fLNS_15FloatRoundStyleE2EEESH_S1L_JEEENS4_5SM1004TMEM4LOAD26SM100_TMEM_LOAD_16dp256b4xENS4_13SM90_TMA_LOADENS11_INS12_ILi2ELi4ELi3EEES15_NSS_INS5_IJS16_S1J_EEENS5_IJS1J_SC_EEEEEEENS4_17SM75_U32x4_LDSM_NENS4_14SM90_TMA_STOREES21_NS4_17SM90_U32x4_STSM_NENS4_39AutoVectorizingCopyWithAssumedAlignmentILi128EEEEEEvvEEEEvNT_6ParamsE)
        /*0038*/ 	.word	0x00000000


	//----- nvinfo : EIATTR_MIN_STACK_SIZE
	.align		4
.L_27:
        /*003c*/ 	.byte	0x04, 0x12
        /*003e*/ 	.short	(.L_29 - .L_28)
	.align		4
.L_28:
        /*0040*/ 	.word	index@(_ZN7cutlass13device_kernelINS_4gemm6kernel13GemmUniversalIN4cute5tupleIJiiiiEEENS1_10collective13CollectiveMmaINS1_35MainloopSm100TmaUmmaWarpSpecializedILi8ELi2ELi4ENS5_IJNS4_1CILi4EEESB_NSA_ILi1EEEEEEEENS5_IJNSA_ILi64EEENSA_ILi128EEESF_EEENS_10bfloat16_tENS5_IJlSC_lEEESI_SJ_NS4_8TiledMMAINS4_8MMA_AtomIJNS4_20SM100_MMA_F16BF16_SSISI_SI_fLi64ELi128ELNS4_4UMMA5MajorE0ELSO_0ELNSN_7ScaleInE0ELSP_0EEEEEENS4_6LayoutINS5_IJSC_SC_SC_EEENS5_IJNSA_ILi0EEESU_SU_EEEEENS5_IJNS4_10UnderscoreESX_SX_EEEEENS4_23SM90_TMA_LOAD_MULTICASTENS4_14ComposedLayoutINS4_7SwizzleILi3ELi4ELi3EEENS4_18smem_ptr_flag_bitsILi16EEENSS_INS5_IJNSA_ILi8EEESF_EEENS5_IJSF_SC_EEEEEEEvNS4_8identityES10_S1A_vS1B_EENS_8epilogue10collective18CollectiveEpilogueINS1D_23Sm100TmaWarpSpecializedILi4ELi2ELi16ELb1ELb0EEEJSH_NS5_IJNSS_ISF_SC_EENSS_INSA_ILi32EEESC_EEEEESI_SJ_SI_SJ_NS1D_6fusion15FusionCallbacksIS1H_NS1M_17LinearCombinationISI_fSI_fLNS_15FloatRoundStyleE2EEESH_S1L_JEEENS4_5SM1004TMEM4LOAD26SM100_TMEM_LOAD_16dp256b4xENS4_13SM90_TMA_LOADENS11_INS12_ILi2ELi4ELi3EEES15_NSS_INS5_IJS16_S1J_EEENS5_IJS1J_SC_EEEEEEENS4_17SM75_U32x4_LDSM_NENS4_14SM90_TMA_STOREES21_NS4_17SM90_U32x4_STSM_NENS4_39AutoVectorizingCopyWithAssumedAlignmentILi128EEEEEEvvEEEEvNT_6ParamsE)
        /*0044*/ 	.word	0x00000000
.L_29:


//--------------------- .nv.compat                --------------------------
	.section	.nv.compat,"",@"SHT_CUDA_COMPAT_INFO"
	.align	4
        /*0000*/ 	.byte	0x02, 0x09, 0x01, 0x00, 0x02, 0x02, 0x02, 0x00, 0x02, 0x05, 0x05, 0x00, 0x03, 0x07, 0x01, 0x01
        /*0010*/ 	.byte	0x02, 0x03, 0x01, 0x00, 0x02, 0x06, 0x01, 0x00, 0x04, 0x0b, 0x08, 0x00, 0x09, 0x00, 0x00, 0x00
        /*0020*/ 	.byte	0x00, 0x00, 0x00, 0x00


//--------------------- .nv.info._ZN7cutlass13device_kernelINS_4gemm6kernel13GemmUniversalIN4cute5tupleIJiiiiEEENS1_10collective13CollectiveMmaINS1_35MainloopSm100TmaUmmaWarpSpecializedILi8ELi2ELi4ENS5_IJNS4_1CILi4EEESB_NSA_ILi1EEEEEEEENS5_IJNSA_ILi64EEENSA_ILi128EEESF_EEENS_10bfloat16_tENS5_IJlSC_lEEESI_SJ_NS4_8TiledMMAINS4_8MMA_AtomIJNS4_20SM100_MMA_F16BF16_SSISI_SI_fLi64ELi128ELNS4_4UMMA5MajorE0ELSO_0ELNSN_7ScaleInE0ELSP_0EEEEEENS4_6LayoutINS5_IJSC_SC_SC_EEENS5_IJNSA_ILi0EEESU_SU_EEEEENS5_IJNS4_10UnderscoreESX_SX_EEEEENS4_23SM90_TMA_LOAD_MULTICASTENS4_14ComposedLayoutINS4_7SwizzleILi3ELi4ELi3EEENS4_18smem_ptr_flag_bitsILi16EEENSS_INS5_IJNSA_ILi8EEESF_EEENS5_IJSF_SC_EEEEEEEvNS4_8identityES10_S1A_vS1B_EENS_8epilogue10collective18CollectiveEpilogueINS1D_23Sm100TmaWarpSpecializedILi4ELi2ELi16ELb1ELb0EEEJSH_NS5_IJNSS_ISF_SC_EENSS_INSA_ILi32EEESC_EEEEESI_SJ_SI_SJ_NS1D_6fusion15FusionCallbacksIS1H_NS1M_17LinearCombinationISI_fSI_fLNS_15FloatRoundStyleE2EEESH_S1L_JEEENS4_5SM1004TMEM4LOAD26SM100_TMEM_LOAD_16dp256b4xENS4_13SM90_TMA_LOADENS11_INS12_ILi2ELi4ELi3EEES15_NSS_INS5_IJS16_S1J_EEENS5_IJS1J_SC_EEEEEEENS4_17SM75_U32x4_LDSM_NENS4_14SM90_TMA_STOREES21_NS4_17SM90_U32x4_STSM_NENS4_39AutoVectorizingCopyWithAssumedAlignmentILi128EEEEEEvvEEEEvNT_6ParamsE --------------------------
	.section	.nv.info._ZN7cutlass13device_kernelINS_4gemm6kernel13GemmUniversalIN4cute5tupleIJiiiiEEENS1_10collective13CollectiveMmaINS1_35MainloopSm100TmaUmmaWarpSpecializedILi8ELi2ELi4ENS5_IJNS4_1CILi4EEESB_NSA_ILi1EEEEEEEENS5_IJNSA_ILi64EEENSA_ILi128EEESF_EEENS_10bfloat16_tENS5_IJlSC_lEEESI_SJ_NS4_8TiledMMAINS4_8MMA_AtomIJNS4_20SM100_MMA_F16BF16_SSISI_SI_fLi64ELi128ELNS4_4UMMA5MajorE0ELSO_0ELNSN_7ScaleInE0ELSP_0EEEEEENS4_6LayoutINS5_IJSC_SC_SC_EEENS5_IJNSA_ILi0EEESU_SU_EEEEENS5_IJNS4_10UnderscoreESX_SX_EEEEENS4_23SM90_TMA_LOAD_MULTICASTENS4_14ComposedLayoutINS4_7SwizzleILi3ELi4ELi3EEENS4_18smem_ptr_flag_bitsILi16EEENSS_INS5_IJNSA_ILi8EEESF_EEENS5_IJSF_SC_EEEEEEEvNS4_8identityES10_S1A_vS1B_EENS_8epilogue10collective18CollectiveEpilogueINS1D_23Sm100TmaWarpSpecializedILi4ELi2ELi16ELb1ELb0EEEJSH_NS5_IJNSS_ISF_SC_EENSS_INSA_ILi32EEESC_EEEEESI_SJ_SI_SJ_NS1D_6fusion15FusionCallbacksIS1H_NS1M_17LinearCombinationISI_fSI_fLNS_15FloatRoundStyleE2EEESH_S1L_JEEENS4_5SM1004TMEM4LOAD26SM100_TMEM_LOAD_16dp256b4xENS4_13SM90_TMA_LOADENS11_INS12_ILi2ELi4ELi3EEES15_NSS_INS5_IJS16_S1J_EEENS5_IJS1J_SC_EEEEEEENS4_17SM75_U32x4_LDSM_NENS4_14SM90_TMA_STOREES21_NS4_17SM90_U32x4_STSM_NENS4_39AutoVectorizingCopyWithAssumedAlignmentILi128EEEEEEvvEEEEvNT_6ParamsE,"",@"SHT_CUDA_INFO"
	.sectionflags	@""
	.align	4


	//----- nvinfo : EIATTR_CUDA_API_VERSION
	.align		4
        /*0000*/ 	.byte	0x04, 0x37
        /*0002*/ 	.short	(.L_31 - .L_30)
.L_30:
        /*0004*/ 	.word	0x00000082


	//----- nvinfo : EIATTR_KPARAM_INFO
	.align		4
.L_31:
        /*0008*/ 	.byte	0x04, 0x17
        /*000a*/ 	.short	(.L_33 - .L_32)
.L_32:
        /*000c*/ 	.word	0x00000000
        /*0010*/ 	.short	0x0000
        /*0012*/ 	.short	0x0000
        /*0014*/ 	.byte	0x00, 0xf0, 0x01, 0x20


	//----- nvinfo : EIATTR_AT_ENTRY_FRAGMENTS
	.align		4
.L_33:
        /*0018*/ 	.byte	0x04, 0x4f
        /*001a*/ 	.short	(.L_35 - .L_34)


	//   ....[0]....
.L_34:
        /*001c*/ 	.word	0x00000006


	//----- nvinfo : EIATTR_RESERVED_SMEM_USED
	.align		4
.L_35:
        /*0020*/ 	.byte	0x01, 0x41
	.zero		2


	//----- nvinfo : EIATTR_SPARSE_MMA_MASK
	.align		4
        /*0024*/ 	.byte	0x03, 0x50
        /*0026*/ 	.short	0x0000


	//----- nvinfo : EIATTR_TCGEN05_1CTA_USED
	.align		4
        /*0028*/ 	.byte	0x01, 0x51
	.zero		2


	//----- nvinfo : EIATTR_MAXREG_COUNT
	.align		4
        /*002c*/ 	.byte	0x03, 0x1b
        /*002e*/ 	.short	0x00ff


	//----- nvinfo : EIATTR_NUM_BARRIERS
	.align		4
        /*0030*/ 	.byte	0x02, 0x4c
        /*0032*/ 	.byte	0x07
	.zero		1


	//----- nvinfo : EIATTR_EXTERNS
	.align		4
        /*0034*/ 	.byte	0x04, 0x0f
        /*0036*/ 	.short	(.L_37 - .L_36)


	//   ....[0]....
	.align		4
.L_36:
        /*0038*/ 	.word	index@(__assertfail)


	//----- nvinfo : EIATTR_MERCURY_ISA_VERSION
	.align		4
.L_37:
        /*003c*/ 	.byte	0x03, 0x5f
        /*003e*/ 	.short	0x0101


	//----- nvinfo : EIATTR_INT_WARP_WIDE_INSTR_OFFSETS
	.align		4
        /*0040*/ 	.byte	0x04, 0x31
        /*0042*/ 	.short	(.L_39 - .L_38)


	//   ....[0]....
.L_38:
        /*0044*/ 	.word	0x00004400


	//   ....[1]....
        /*0048*/ 	.word	0x00004430


	//   ....[2]....
        /*004c*/ 	.word	0x00004450


	//   ....[3]....
        /*0050*/ 	.word	0x00004fd0


	//   ....[4]....
        /*0054*/ 	.word	0x00005040


	//   ....[5]....
        /*0058*/ 	.word	0x00005110


	//   ....[6]....
        /*005c*/ 	.word	0x00005190


	//   ....[7]....
        /*0060*/ 	.word	0x00005280


	//   ....[8]....
        /*0064*/ 	.word	0x00005300


	//   ....[9]....
        /*0068*/ 	.word	0x000053e0


	//   ....[10]....
        /*006c*/ 	.word	0x00005490


	//----- nvinfo : EIATTR_COOP_GROUP_MASK_REGIDS
	.align		4
.L_39:
        /*0070*/ 	.byte	0x04, 0x29
        /*0072*/ 	.short	(.L_41 - .L_40)


	//   ....[0]....
.L_40:
        /*0074*/ 	.word	0xffffffff


	//   ....[1]....
        /*0078*/ 	.word	0xffffffff


	//   ....[2]....
        /*007c*/ 	.word	0xffffffff


	//   ....[3]....
        /*0080*/ 	.word	0xffffffff


	//   ....[4]....
        /*0084*/ 	.word	0xffffffff


	//   ....[5]....
        /*0088*/ 	.word	0xffffffff


	//   ....[6]....
        /*008c*/ 	.word	0xffffffff


	//   ....[7]....
        /*0090*/ 	.word	0xffffffff


	//   ....[8]....
        /*0094*/ 	.word	0xffffffff


	//   ....[9]....
        /*0098*/ 	.word	0xffffffff


	//   ....[10]....
        /*009c*/ 	.word	0xffffffff


	//   ....[11]....
        /*00a0*/ 	.word	0xffffffff


	//   ....[12]....
        /*00a4*/ 	.word	0xffffffff


	//   ....[13]....
        /*00a8*/ 	.word	0xffffffff


	//----- nvinfo : EIATTR_COOP_GROUP_INSTR_OFFSETS
	.align		4
.L_41:
        /*00ac*/ 	.byte	0x04, 0x28
        /*00ae*/ 	.short	(.L_43 - .L_42)


	//   ....[0]....
.L_42:
        /*00b0*/ 	.word	0x00000080


	//   ....[1]....
        /*00b4*/ 	.word	0x000004e0


	//   ....[2]....
        /*00b8*/ 	.word	0x00000740


	//   ....[3]....
        /*00bc*/ 	.word	0x000008e0


	//   ....[4]....
        /*00c0*/ 	.word	0x000009e0


	//   ....[5]....
        /*00c4*/ 	.word	0x00000b50


	//   ....[6]....
        /*00c8*/ 	.word	0x00000cf0


	//   ....[7]....
        /*00cc*/ 	.word	0x00000ea0


	//   ....[8]....
        /*00d0*/ 	.word	0x000024c0


	//   ....[9]....
        /*00d4*/ 	.word	0x000035f0


	//   ....[10]....
        /*00d8*/ 	.word	0x00003800


	//   ....[11]....
        /*00dc*/ 	.word	0x00003830


	//   ....[12]....
        /*00e0*/ 	.word	0x000042e0


	//   ....[13]....
        /*00e4*/ 	.word	0x00004510


	//----- nvinfo : EIATTR_VRC_CTA_INIT_COUNT
	.align		4
.L_43:
        /*00e8*/ 	.byte	0x02, 0x4a
        /*00ea*/ 	.byte	0x80
	.zero		1


	//----- nvinfo : EIATTR_SYSCALL_OFFSETS
	.align		4
        /*00ec*/ 	.byte	0x04, 0x46
        /*00ee*/ 	.short	(.L_45 - .L_44)


	//   ....[0]....
.L_44:
        /*00f0*/ 	.word	0x00006140


	//   ....[1]....
        /*00f4*/ 	.word	0x00006230


	//   ....[2]....
        /*00f8*/ 	.word	0x00006980


	//   ....[3]....
        /*00fc*/ 	.word	0x00007230


	//   ....[4]....
        /*0100*/ 	.word	0x00007ab0


	//   ....[5]....
        /*0104*/ 	.word	0x00008320


	//----- nvinfo : EIATTR_MBARRIER_INSTR_OFFSETS
	.align		4
.L_45:
        /*0108*/ 	.byte	0x04, 0x39
        /*010a*/ 	.short	(.L_47 - .L_46)


	//   ....[0]....
.L_46:
        /*010c*/ 	.word	0x00000620
        /*0110*/ 	.word	0x000000ff
        /*0114*/ 	.word	0x00000000
        /*0118*/ 	.short	0x0100
        /*011a*/ 	.byte	0x04
	.zero		1


	//   ....[1]....
        /*011c*/ 	.word	0x00000630
        /*0120*/ 	.word	0x000000ff
        /*0124*/ 	.word	0x00000040
        /*0128*/ 	.short	0x0100
        /*012a*/ 	.byte	0x04
	.zero		1


	//   ....[2]....
        /*012c*/ 	.word	0x00000640
        /*0130*/ 	.word	0x000000ff
        /*0134*/ 	.word	0x00000008
        /*0138*/ 	.short	0x0100
        /*013a*/ 	.byte	0x04
	.zero		1


	//   ....[3]....
        /*013c*/ 	.word	0x00000650
        /*0140*/ 	.word	0x000000ff
        /*0144*/ 	.word	0x00000048
        /*0148*/ 	.short	0x0100
        /*014a*/ 	.byte	0x04
	.zero		1


	//   ....[4]....
        /*014c*/ 	.word	0x00000660
        /*0150*/ 	.word	0x000000ff
        /*0154*/ 	.word	0x00000010
        /*0158*/ 	.short	0x0100
        /*015a*/ 	.byte	0x04
	.zero		1


	//   ....[5]....
        /*015c*/ 	.word	0x00000670
        /*0160*/ 	.word	0x000000ff
        /*0164*/ 	.word	0x00000050
        /*0168*/ 	.short	0x0100
        /*016a*/ 	.byte	0x04
	.zero		1


	//   ....[6]....
        /*016c*/ 	.word	0x00000680
        /*0170*/ 	.word	0x000000ff
        /*0174*/ 	.word	0x00000018
        /*0178*/ 	.short	0x0100
        /*017a*/ 	.byte	0x04
	.zero		1


	//   ....[7]....
        /*017c*/ 	.word	0x00000690
        /*0180*/ 	.word	0x000000ff
        /*0184*/ 	.word	0x00000058
        /*0188*/ 	.short	0x0100
        /*018a*/ 	.byte	0x04
	.zero		1


	//   ....[8]....
        /*018c*/ 	.word	0x000006a0
        /*0190*/ 	.word	0x000000ff
        /*0194*/ 	.word	0x00000020
        /*0198*/ 	.short	0x0100
        /*019a*/ 	.byte	0x04
	.zero		1


	//   ....[9]....
        /*019c*/ 	.word	0x000006b0
        /*01a0*/ 	.word	0x000000ff
        /*01a4*/ 	.word	0x00000060
        /*01a8*/ 	.short	0x0100
        /*01aa*/ 	.byte	0x04
	.zero		1


	//   ....[10]....
        /*01ac*/ 	.word	0x000006c0
        /*01b0*/ 	.word	0x000000ff
        /*01b4*/ 	.word	0x00000028
        /*01b8*/ 	.short	0x0100
        /*01ba*/ 	.byte	0x04
	.zero		1


	//   ....[11]....
        /*01bc*/ 	.word	0x000006d0
        /*01c0*/ 	.word	0x000000ff
        /*01c4*/ 	.word	0x00000068
        /*01c8*/ 	.short	0x0100
        /*01ca*/ 	.byte	0x04
	.zero		1


	//   ....[12]....
        /*01cc*/ 	.word	0x000006e0
        /*01d0*/ 	.word	0x000000ff
        /*01d4*/ 	.word	0x00000030
        /*01d8*/ 	.short	0x0100
        /*01da*/ 	.byte	0x04
	.zero		1


	//   ....[13]....
        /*01dc*/ 	.word	0x000006f0
        /*01e0*/ 	.word	0x000000ff
        /*01e4*/ 	.word	0x00000070
        /*01e8*/ 	.short	0x0100
        /*01ea*/ 	.byte	0x04
	.zero		1


	//   ....[14]....
        /*01ec*/ 	.word	0x00000700
        /*01f0*/ 	.word	0x000000ff
        /*01f4*/ 	.word	0x00000038
        /*01f8*/ 	.short	0x0100
        /*01fa*/ 	.byte	0x04
	.zero		1


	//   ....[15]....
        /*01fc*/ 	.word	0x00000710
        /*0200*/ 	.word	0x000000ff
        /*0204*/ 	.word	0x00000078
        /*0208*/ 	.short	0x0100
        /*020a*/ 	.byte	0x04
	.zero		1


	//   ....[16]....
        /*020c*/ 	.word	0x00000850
        /*0210*/ 	.word	0x000000ff
        /*0214*/ 	.word	0x00000080
        /*0218*/ 	.short	0x0100
        /*021a*/ 	.byte	0x04
	.zero		1


	//   ....[17]....
        /*021c*/ 	.word	0x00000860
        /*0220*/ 	.word	0x000000ff
        /*0224*/ 	.word	0x000000a0
        /*0228*/ 	.short	0x0100
        /*022a*/ 	.byte	0x04
	.zero		1


	//   ....[18]....
        /*022c*/ 	.word	0x00000870
        /*0230*/ 	.word	0x000000ff
        /*0234*/ 	.word	0x00000088
        /*0238*/ 	.short	0x0100
        /*023a*/ 	.byte	0x04
	.zero		1


	//   ....[19]....
        /*023c*/ 	.word	0x00000880
        /*0240*/ 	.word	0x000000ff
        /*0244*/ 	.word	0x000000a8
        /*0248*/ 	.short	0x0100
        /*024a*/ 	.byte	0x04
	.zero		1


	//   ....[20]....
        /*024c*/ 	.word	0x00000890
        /*0250*/ 	.word	0x000000ff
        /*0254*/ 	.word	0x00000090
        /*0258*/ 	.short	0x0100
        /*025a*/ 	.byte	0x04
	.zero		1


	//   ....[21]....
        /*025c*/ 	.word	0x000008a0
        /*0260*/ 	.word	0x000000ff
        /*0264*/ 	.word	0x000000b0
        /*0268*/ 	.short	0x0100
        /*026a*/ 	.byte	0x04
	.zero		1


	//   ....[22]....
        /*026c*/ 	.word	0x000008b0
        /*0270*/ 	.word	0x000000ff
        /*0274*/ 	.word	0x00000098
        /*0278*/ 	.short	0x0100
        /*027a*/ 	.byte	0x04
	.zero		1


	//   ....[23]....
        /*027c*/ 	.word	0x000008c0
        /*0280*/ 	.word	0x000000ff
        /*0284*/ 	.word	0x000000b8
        /*0288*/ 	.short	0x0100
        /*028a*/ 	.byte	0x04
	.zero		1


	//   ....[24]....
        /*028c*/ 	.word	0x000009b0
        /*0290*/ 	.word	0x000000ff
        /*0294*/ 	.word	0x000000c0
        /*0298*/ 	.short	0x0100
        /*029a*/ 	.byte	0x06
	.zero		1


	//   ....[25]....
        /*029c*/ 	.word	0x000009c0
        /*02a0*/ 	.word	0x000000ff
        /*02a4*/ 	.word	0x000000c8
        /*02a8*/ 	.short	0x0100
        /*02aa*/ 	.byte	0x06
	.zero		1


	//   ....[26]....
        /*02ac*/ 	.word	0x00000b00
        /*02b0*/ 	.word	0x000000ff
        /*02b4*/ 	.word	0x000000d0
        /*02b8*/ 	.short	0x0100
        /*02ba*/ 	.byte	0x06
	.zero		1


	//   ....[27]....
        /*02bc*/ 	.word	0x00000b10
        /*02c0*/ 	.word	0x000000ff
        /*02c4*/ 	.word	0x000000e0
        /*02c8*/ 	.short	0x0100
        /*02ca*/ 	.byte	0x06
	.zero		1


	//   ....[28]....
        /*02cc*/ 	.word	0x00000b20
        /*02d0*/ 	.word	0x000000ff
        /*02d4*/ 	.word	0x000000d8
        /*02d8*/ 	.short	0x0100
        /*02da*/ 	.byte	0x06
	.zero		1


	//   ....[29]....
        /*02dc*/ 	.word	0x00000b30
        /*02e0*/ 	.word	0x000000ff
        /*02e4*/ 	.word	0x000000e8
        /*02e8*/ 	.short	0x0100
        /*02ea*/ 	.byte	0x06
	.zero		1


	//   ....[30]....
        /*02ec*/ 	.word	0x00000c60
        /*02f0*/ 	.word	0x000000ff
        /*02f4*/ 	.word	0x000000f0
        /*02f8*/ 	.short	0x0100
        /*02fa*/ 	.byte	0x04
	.zero		1


	//   ....[31]....
        /*02fc*/ 	.word	0x00000c70
        /*0300*/ 	.word	0x000000ff
        /*0304*/ 	.word	0x00000110
        /*0308*/ 	.short	0x0100
        /*030a*/ 	.byte	0x04
	.zero		1


	//   ....[32]....
        /*030c*/ 	.word	0x00000c80
        /*0310*/ 	.word	0x000000ff
        /*0314*/ 	.word	0x000000f8
        /*0318*/ 	.short	0x0100
        /*031a*/ 	.byte	0x04
	.zero		1


	//   ....[33]....
        /*031c*/ 	.word	0x00000c90
        /*0320*/ 	.word	0x000000ff
        /*0324*/ 	.word	0x00000118
        /*0328*/ 	.short	0x0100
        /*032a*/ 	.byte	0x04
	.zero		1


	//   ....[34]....
        /*032c*/ 	.word	0x00000ca0
        /*0330*/ 	.word	0x000000ff
        /*0334*/ 	.word	0x00000100
        /*0338*/ 	.short	0x0100
        /*033a*/ 	.byte	0x04
	.zero		1


	//   ....[35]....
        /*033c*/ 	.word	0x00000cb0
        /*0340*/ 	.word	0x000000ff
        /*0344*/ 	.word	0x00000120
        /*0348*/ 	.short	0x0100
        /*034a*/ 	.byte	0x04
	.zero		1


	//   ....[36]....
        /*034c*/ 	.word	0x00000cc0
        /*0350*/ 	.word	0x000000ff
        /*0354*/ 	.word	0x00000108
        /*0358*/ 	.short	0x0100
        /*035a*/ 	.byte	0x04
	.zero		1


	//   ....[37]....
        /*035c*/ 	.word	0x00000cd0
        /*0360*/ 	.word	0x000000ff
        /*0364*/ 	.word	0x00000128
        /*0368*/ 	.short	0x0100
        /*036a*/ 	.byte	0x04
	.zero		1


	//   ....[38]....
        /*036c*/ 	.word	0x00000dc0
        /*0370*/ 	.word	0x000000ff
        /*0374*/ 	.word	0x00000130
        /*0378*/ 	.short	0x0100
        /*037a*/ 	.byte	0x04
	.zero		1


	//   ....[39]....
        /*037c*/ 	.word	0x00000dd0
        /*0380*/ 	.word	0x000000ff
        /*0384*/ 	.word	0x00000140
        /*0388*/ 	.short	0x0100
        /*038a*/ 	.byte	0x04
	.zero		1


	//   ....[40]....
        /*038c*/ 	.word	0x00000de0
        /*0390*/ 	.word	0x000000ff
        /*0394*/ 	.word	0x00000138
        /*0398*/ 	.short	0x0100
        /*039a*/ 	.byte	0x04
	.zero		1


	//   ....[41]....
        /*039c*/ 	.word	0x00000df0
        /*03a0*/ 	.word	0x000000ff
        /*03a4*/ 	.word	0x00000148
        /*03a8*/ 	.short	0x0100
        /*03aa*/ 	.byte	0x04
	.zero		1


	//   ....[42]....
        /*03ac*/ 	.word	0x00001d30
        /*03b0*/ 	.word	0x00000000
        /*03b4*/ 	.word	0x00000140
        /*03b8*/ 	.short	0x010a
        /*03ba*/ 	.byte	0xff
	.zero		1


	//   ....[43]....
        /*03bc*/ 	.word	0x00001d60
        /*03c0*/ 	.word	0x00000000
        /*03c4*/ 	.word	0x00000130
        /*03c8*/ 	.short	0x0101
        /*03ca*/ 	.byte	0xff
	.zero		1


	//   ....[44]....
        /*03cc*/ 	.word	0x00001e10
        /*03d0*/ 	.word	0x000000ff
        /*03d4*/ 	.word	0x00000040
        /*03d8*/ 	.short	0x010a
        /*03da*/ 	.byte	0x04
	.zero		1


	//   ....[45]....
        /*03dc*/ 	.word	0x00001ea0
        /*03e0*/ 	.word	0x000000ff
        /*03e4*/ 	.word	0x00000040
        /*03e8*/ 	.short	0x010a
        /*03ea*/ 	.byte	0x21
	.zero		1


	//   ....[46]....
        /*03ec*/ 	.word	0x00002030
        /*03f0*/ 	.word	0x000000ff
        /*03f4*/ 	.word	0x00000040
        /*03f8*/ 	.short	0x010a
        /*03fa*/ 	.byte	0x05
	.zero		1


	//   ....[47]....
        /*03fc*/ 	.word	0x00002180
        /*0400*/ 	.word	0x000000ff
        /*0404*/ 	.word	0x000000c8
        /*0408*/ 	.short	0x0101
        /*040a*/ 	.byte	0x15
	.zero		1


	//   ....[48]....
        /*040c*/ 	.word	0x000021a0
        /*0410*/ 	.word	0x000000ff
        /*0414*/ 	.word	0x00000040
        /*0418*/ 	.short	0x010a
        /*041a*/ 	.byte	0x04
	.zero		1


	//   ....[49]....
        /*041c*/ 	.word	0x00002220
        /*0420*/ 	.word	0x000000ff
        /*0424*/ 	.word	0x00000040
        /*0428*/ 	.short	0x010a
        /*042a*/ 	.byte	0x11
	.zero		1


	//   ....[50]....
        /*042c*/ 	.word	0x000023b0
        /*0430*/ 	.word	0x000000ff
        /*0434*/ 	.word	0x00000040
        /*0438*/ 	.short	0x010a
        /*043a*/ 	.byte	0x05
	.zero		1


	//   ....[51]....
        /*043c*/ 	.word	0x000024f0
        /*0440*/ 	.word	0x00000003
        /*0444*/ 	.word	0x000000d0
        /*0448*/ 	.short	0x010a
        /*044a*/ 	.byte	0xff
	.zero		1


	//   ....[52]....
        /*044c*/ 	.word	0x00002640
        /*0450*/ 	.word	0x00000000
        /*0454*/ 	.word	0x00000000
        /*0458*/ 	.short	0x0101
        /*045a*/ 	.byte	0xff
	.zero		1


	//   ....[53]....
        /*045c*/ 	.word	0x00002c00
        /*0460*/ 	.word	0x000000ff
        /*0464*/ 	.word	0x00000000
        /*0468*/ 	.short	0x010a
        /*046a*/ 	.byte	0x04
	.zero		1


	//   ....[54]....
        /*046c*/ 	.word	0x00002c90
        /*0470*/ 	.word	0x000000ff
        /*0474*/ 	.word	0x00000000
        /*0478*/ 	.short	0x010a
        /*047a*/ 	.byte	0x05
	.zero		1


	//   ....[55]....
        /*047c*/ 	.word	0x00002d20
        /*0480*/ 	.word	0x000000ff
        /*0484*/ 	.word	0x00000000
        /*0488*/ 	.short	0x010a
        /*048a*/ 	.byte	0x05
	.zero		1


	//   ....[56]....
        /*048c*/ 	.word	0x00002db0
        /*0490*/ 	.word	0x000000ff
        /*0494*/ 	.word	0x00000000
        /*0498*/ 	.short	0x010a
        /*049a*/ 	.byte	0x05
	.zero		1


	//   ....[57]....
        /*049c*/ 	.word	0x00002e40
        /*04a0*/ 	.word	0x000000ff
        /*04a4*/ 	.word	0x00000000
        /*04a8*/ 	.short	0x010a
        /*04aa*/ 	.byte	0x05
	.zero		1


	//   ....[58]....
        /*04ac*/ 	.word	0x00002ed0
        /*04b0*/ 	.word	0x000000ff
        /*04b4*/ 	.word	0x00000000
        /*04b8*/ 	.short	0x010a
        /*04ba*/ 	.byte	0x05
	.zero		1


	//   ....[59]....
        /*04bc*/ 	.word	0x00002f60
        /*04c0*/ 	.word	0x000000ff
        /*04c4*/ 	.word	0x00000000
        /*04c8*/ 	.short	0x010a
        /*04ca*/ 	.byte	0x05
	.zero		1


	//   ....[60]....
        /*04cc*/ 	.word	0x00003000
        /*04d0*/ 	.word	0x00000000
        /*04d4*/ 	.word	0x00000000
        /*04d8*/ 	.short	0x010a
        /*04da*/ 	.byte	0xff
	.zero		1


	//   ....[61]....
        /*04dc*/ 	.word	0x00003140
        /*04e0*/ 	.word	0x00000002
        /*04e4*/ 	.word	0x00000130
        /*04e8*/ 	.short	0x010a
        /*04ea*/ 	.byte	0xff
	.zero		1


	//   ....[62]....
        /*04ec*/ 	.word	0x000031b0
        /*04f0*/ 	.word	0x00000002
        /*04f4*/ 	.word	0x00000000
        /*04f8*/ 	.short	0x0101
        /*04fa*/ 	.byte	0xff
	.zero		1


	//   ....[63]....
        /*04fc*/ 	.word	0x000031d0
        /*0500*/ 	.word	0x000000ff
        /*0504*/ 	.word	0x000000e0
        /*0508*/ 	.short	0x010a
        /*050a*/ 	.byte	0x04
	.zero		1


	//   ....[64]....
        /*050c*/ 	.word	0x000032f0
        /*0510*/ 	.word	0x00000002
        /*0514*/ 	.word	0x000000d0
        /*0518*/ 	.short	0x010a
        /*051a*/ 	.byte	0xff
	.zero		1


	//   ....[65]....
        /*051c*/ 	.word	0x000033f0
        /*0520*/ 	.word	0x00000002
        /*0524*/ 	.word	0x00000000
        /*0528*/ 	.short	0x0101
        /*052a*/ 	.byte	0xff
	.zero		1


	//   ....[66]....
        /*052c*/ 	.word	0x00003480
        /*0530*/ 	.word	0x000000ff
        /*0534*/ 	.word	0x000000e0
        /*0538*/ 	.short	0x0106
        /*053a*/ 	.byte	0x04
	.zero		1


	//   ....[67]....
        /*053c*/ 	.word	0x000034a0
        /*0540*/ 	.word	0x000000ff
        /*0544*/ 	.word	0x000000e0
        /*0548*/ 	.short	0x010a
        /*054a*/ 	.byte	0x04
	.zero		1


	//   ....[68]....
        /*054c*/ 	.word	0x00003530
        /*0550*/ 	.word	0x000000ff
        /*0554*/ 	.word	0x000000e0
        /*0558*/ 	.short	0x0106
        /*055a*/ 	.byte	0x07
	.zero		1


	//   ....[69]....
        /*055c*/ 	.word	0x00003570
        /*0560*/ 	.word	0x00000000
        /*0564*/ 	.word	0x000000e0
        /*0568*/ 	.short	0x010a
        /*056a*/ 	.byte	0xff
	.zero		1


	//   ....[70]....
        /*056c*/ 	.word	0x00003ad0
        /*0570*/ 	.word	0x00000000
        /*0574*/ 	.word	0x000000d0
        /*0578*/ 	.short	0x010a
        /*057a*/ 	.byte	0xff
	.zero		1


	//   ....[71]....
        /*057c*/ 	.word	0x00003bd0
        /*0580*/ 	.word	0x00000003
        /*0584*/ 	.word	0x00000000
        /*0588*/ 	.short	0x0101
        /*058a*/ 	.byte	0xff
	.zero		1


	//   ....[72]....
        /*058c*/ 	.word	0x00003be0
        /*0590*/ 	.word	0x000000ff
        /*0594*/ 	.word	0x00000000
        /*0598*/ 	.short	0x010a
        /*059a*/ 	.byte	0x04
	.zero		1


	//   ....[73]....
        /*059c*/ 	.word	0x00003c60
        /*05a0*/ 	.word	0x000000ff
        /*05a4*/ 	.word	0x00000110
        /*05a8*/ 	.short	0x010a
        /*05aa*/ 	.byte	0x1f
	.zero		1


	//   ....[74]....
        /*05ac*/ 	.word	0x00003d40
        /*05b0*/ 	.word	0x000000ff
        /*05b4*/ 	.word	0x00000000
        /*05b8*/ 	.short	0x010a
        /*05ba*/ 	.byte	0x05
	.zero		1


	//   ....[75]....
        /*05bc*/ 	.word	0x00003e80
        /*05c0*/ 	.word	0x000000ff
        /*05c4*/ 	.word	0x00000000
        /*05c8*/ 	.short	0x010a
        /*05ca*/ 	.byte	0x04
	.zero		1


	//   ....[76]....
        /*05cc*/ 	.word	0x00004110
        /*05d0*/ 	.word	0x000000ff
        /*05d4*/ 	.word	0x00000000
        /*05d8*/ 	.short	0x010a
        /*05da*/ 	.byte	0x04
	.zero		1


	//   ....[77]....
        /*05dc*/ 	.word	0x000041a0
        /*05e0*/ 	.word	0x000000ff
        /*05e4*/ 	.word	0x00000000
        /*05e8*/ 	.short	0x010a
        /*05ea*/ 	.byte	0x05
	.zero		1


	//   ....[78]....
        /*05ec*/ 	.word	0x00004230
        /*05f0*/ 	.word	0x000000ff
        /*05f4*/ 	.word	0x00000000
        /*05f8*/ 	.short	0x010a
        /*05fa*/ 	.byte	0x05
	.zero		1


	//   ....[79]....
        /*05fc*/ 	.word	0x000042c0
        /*0600*/ 	.word	0x000000ff
        /*0604*/ 	.word	0x00000000
        /*0608*/ 	.short	0x010a
        /*060a*/ 	.byte	0x04
	.zero		1


	//   ....[80]....
        /*060c*/ 	.word	0x000047d0
        /*0610*/ 	.word	0x0000000c
        /*0614*/ 	.word	0x000000d0
        /*0618*/ 	.short	0x010a
        /*061a*/ 	.byte	0xff
	.zero		1


	//   ....[81]....
        /*061c*/ 	.word	0x00004940
        /*0620*/ 	.word	0x00000000
        /*0624*/ 	.word	0x00000000
        /*0628*/ 	.short	0x0101
        /*062a*/ 	.byte	0xff
	.zero		1


	//   ....[82]....
        /*062c*/ 	.word	0x00004dd0
        /*0630*/ 	.word	0x000000ff
        /*0634*/ 	.word	0x000000c8
        /*0638*/ 	.short	0x010a
        /*063a*/ 	.byte	0x15
	.zero		1


	//   ....[83]....
        /*063c*/ 	.word	0x00004f50
        /*0640*/ 	.word	0x000000ff
        /*0644*/ 	.word	0x000000a0
        /*0648*/ 	.short	0x010a
        /*064a*/ 	.byte	0x15
	.zero		1


	//   ....[84]....
        /*064c*/ 	.word	0x000050c0
        /*0650*/ 	.word	0x000000ff
        /*0654*/ 	.word	0x00000080
        /*0658*/ 	.short	0x010b
        /*065a*/ 	.byte	0x15
	.zero		1


	//   ....[85]....
        /*065c*/ 	.word	0x000050d0
        /*0660*/ 	.word	0x000000ff
        /*0664*/ 	.word	0x00000000
        /*0668*/ 	.short	0x0101
        /*066a*/ 	.byte	0x28
	.zero		1


	//   ....[86]....
        /*066c*/ 	.word	0x000050e0
        /*0670*/ 	.word	0x000000ff
        /*0674*/ 	.word	0x000000a8
        /*0678*/ 	.short	0x010a
        /*067a*/ 	.byte	0x15
	.zero		1


	//   ....[87]....
        /*067c*/ 	.word	0x00005230
        /*0680*/ 	.word	0x000000ff
        /*0684*/ 	.word	0x00000088
        /*0688*/ 	.short	0x010b
        /*068a*/ 	.byte	0x15
	.zero		1


	//   ....[88]....
        /*068c*/ 	.word	0x00005240
        /*0690*/ 	.word	0x000000ff
        /*0694*/ 	.word	0x00000000
        /*0698*/ 	.short	0x0101
        /*069a*/ 	.byte	0x27
	.zero		1


	//   ....[89]....
        /*069c*/ 	.word	0x00005250
        /*06a0*/ 	.word	0x000000ff
        /*06a4*/ 	.word	0x000000b0
        /*06a8*/ 	.short	0x010a
        /*06aa*/ 	.byte	0x15
	.zero		1


	//   ....[90]....
        /*06ac*/ 	.word	0x00005390
        /*06b0*/ 	.word	0x000000ff
        /*06b4*/ 	.word	0x00000090
        /*06b8*/ 	.short	0x010b
        /*06ba*/ 	.byte	0x15
	.zero		1


	//   ....[91]....
        /*06bc*/ 	.word	0x000053a0
        /*06c0*/ 	.word	0x000000ff
        /*06c4*/ 	.word	0x00000000
        /*06c8*/ 	.short	0x0101
        /*06ca*/ 	.byte	0x26
	.zero		1


	//   ....[92]....
        /*06cc*/ 	.word	0x000053b0
        /*06d0*/ 	.word	0x000000ff
        /*06d4*/ 	.word	0x000000b8
        /*06d8*/ 	.short	0x010a
        /*06da*/ 	.byte	0x15
	.zero		1


	//   ....[93]....
        /*06dc*/ 	.word	0x000055b0
        /*06e0*/ 	.word	0x000000ff
        /*06e4*/ 	.word	0x00000098
        /*06e8*/ 	.short	0x010b
        /*06ea*/ 	.byte	0x15
	.zero		1


	//   ....[94]....
        /*06ec*/ 	.word	0x000055c0
        /*06f0*/ 	.word	0x000000ff
        /*06f4*/ 	.word	0x00000000
        /*06f8*/ 	.short	0x0101
        /*06fa*/ 	.byte	0x25
	.zero		1


	//   ....[95]....
        /*06fc*/ 	.word	0x000055f0
        /*0700*/ 	.word	0x000000ff
        /*0704*/ 	.word	0x000000a0
        /*0708*/ 	.short	0x010a
        /*070a*/ 	.byte	0x15
	.zero		1


	//   ....[96]....
        /*070c*/ 	.word	0x00005610
        /*0710*/ 	.word	0x000000ff
        /*0714*/ 	.word	0x000000a8
        /*0718*/ 	.short	0x010a
        /*071a*/ 	.byte	0x15
	.zero		1


	//   ....[97]....
        /*071c*/ 	.word	0x00005630
        /*0720*/ 	.word	0x000000ff
        /*0724*/ 	.word	0x000000b0
        /*0728*/ 	.short	0x010a
        /*072a*/ 	.byte	0x15
	.zero		1


	//   ....[98]....
        /*072c*/ 	.word	0x00005670
        /*0730*/ 	.word	0x00000000
        /*0734*/ 	.word	0x000000b8
        /*0738*/ 	.short	0x010a
        /*073a*/ 	.byte	0xff
	.zero		1


	//   ....[99]....
        /*073c*/ 	.word	0x000059d0
        /*0740*/ 	.word	0x00000003
        /*0744*/ 	.word	0x000000d0
        /*0748*/ 	.short	0x010a
        /*074a*/ 	.byte	0xff
	.zero		1


	//   ....[100]....
        /*074c*/ 	.word	0x00005b50
        /*0750*/ 	.word	0x00000000
        /*0754*/ 	.word	0x00000000
        /*0758*/ 	.short	0x0101
        /*075a*/ 	.byte	0xff
	.zero		1


	//   ....[101]....
        /*075c*/ 	.word	0x00006640
        /*0760*/ 	.word	0x000000ff
        /*0764*/ 	.word	0x00000080
        /*0768*/ 	.short	0x010a
        /*076a*/ 	.byte	0x2c
	.zero		1


	//   ....[102]....
        /*076c*/ 	.word	0x00006670
        /*0770*/ 	.word	0x0000001a
        /*0774*/ 	.word	0x000000f0
        /*0778*/ 	.short	0x010a
        /*077a*/ 	.byte	0xff
	.zero		1


	//   ....[103]....
        /*077c*/ 	.word	0x00006780
        /*0780*/ 	.word	0x000000ff
        /*0784*/ 	.word	0x00000080
        /*0788*/ 	.short	0x010a
        /*078a*/ 	.byte	0x2c
	.zero		1


	//   ....[104]....
        /*078c*/ 	.word	0x00006860
        /*0790*/ 	.word	0x0000001a
        /*0794*/ 	.word	0x000000f0
        /*0798*/ 	.short	0x010a
        /*079a*/ 	.byte	0xff
	.zero		1


	//   ....[105]....
        /*079c*/ 	.word	0x00006f90
        /*07a0*/ 	.word	0x00000000
        /*07a4*/ 	.word	0x00000000
        /*07a8*/ 	.short	0x0101
        /*07aa*/ 	.byte	0xff
	.zero		1


	//   ....[106]....
        /*07ac*/ 	.word	0x00006fa0
        /*07b0*/ 	.word	0x00000004
        /*07b4*/ 	.word	0x00000080
        /*07b8*/ 	.short	0x010a
        /*07ba*/ 	.byte	0xff
	.zero		1


	//   ....[107]....
        /*07bc*/ 	.word	0x00007060
        /*07c0*/ 	.word	0x00000004
        /*07c4*/ 	.word	0x00000080
        /*07c8*/ 	.short	0x010a
        /*07ca*/ 	.byte	0xff
	.zero		1


	//   ....[108]....
        /*07cc*/ 	.word	0x00007810
        /*07d0*/ 	.word	0x00000000
        /*07d4*/ 	.word	0x00000000
        /*07d8*/ 	.short	0x0101
        /*07da*/ 	.byte	0xff
	.zero		1


	//   ....[109]....
        /*07dc*/ 	.word	0x00007830
        /*07e0*/ 	.word	0x00000002
        /*07e4*/ 	.word	0x00000080
        /*07e8*/ 	.short	0x010a
        /*07ea*/ 	.byte	0xff
	.zero		1


	//   ....[110]....
        /*07ec*/ 	.word	0x000078e0
        /*07f0*/ 	.word	0x00000002
        /*07f4*/ 	.word	0x00000080
        /*07f8*/ 	.short	0x010a
        /*07fa*/ 	.byte	0xff
	.zero		1


	//   ....[111]....
        /*07fc*/ 	.word	0x00008080
        /*0800*/ 	.word	0x00000000
        /*0804*/ 	.word	0x00000000
        /*0808*/ 	.short	0x0101
        /*080a*/ 	.byte	0xff
	.zero		1


	//   ....[112]....
        /*080c*/ 	.word	0x000080a0
        /*0810*/ 	.word	0x00000003
        /*0814*/ 	.word	0x00000080
        /*0818*/ 	.short	0x010a
        /*081a*/ 	.byte	0xff
	.zero		1


	//   ....[113]....
        /*081c*/ 	.word	0x00008150
        /*0820*/ 	.word	0x00000003
        /*0824*/ 	.word	0x00000080
        /*0828*/ 	.short	0x010a
        /*082a*/ 	.byte	0xff
	.zero		1


	//   ....[114]....
        /*082c*/ 	.word	0x00008560
        /*0830*/ 	.word	0x000000ff
        /*0834*/ 	.word	0x00000000
        /*0838*/ 	.short	0x0101
        /*083a*/ 	.byte	0x04
	.zero		1


	//   ....[115]....
        /*083c*/ 	.word	0x00008960
        /*0840*/ 	.word	0x00000000
        /*0844*/ 	.word	0x00000000
        /*0848*/ 	.short	0x0101
        /*084a*/ 	.byte	0xff
	.zero		1


	//   ....[116]....
        /*084c*/ 	.word	0x00008c20
        /*0850*/ 	.word	0x000000ff
        /*0854*/ 	.word	0x00000000
        /*0858*/ 	.short	0x0101
        /*085a*/ 	.byte	0x06
	.zero		1


	//   ....[117]....
        /*085c*/ 	.word	0x00008c40
        /*0860*/ 	.word	0x00000000
        /*0864*/ 	.word	0x00000140
        /*0868*/ 	.short	0x010a
        /*086a*/ 	.byte	0xff
	.zero		1


	//   ....[118]....
        /*086c*/ 	.word	0x00008ca0
        /*0870*/ 	.word	0x00000000
        /*0874*/ 	.word	0x00000040
        /*0878*/ 	.short	0x010a
        /*087a*/ 	.byte	0xff
	.zero		1


	//   ....[119]....
        /*087c*/ 	.word	0x00008d00
        /*0880*/ 	.word	0x00000000
        /*0884*/ 	.word	0x00000040
        /*0888*/ 	.short	0x010a
        /*088a*/ 	.byte	0xff
	.zero		1


	//   ....[120]....
        /*088c*/ 	.word	0x00008d50
        /*0890*/ 	.word	0x00000003
        /*0894*/ 	.word	0x000000d0
        /*0898*/ 	.short	0x010a
        /*089a*/ 	.byte	0xff
	.zero		1


	//   ....[121]....
        /*089c*/ 	.word	0x00008db0
        /*08a0*/ 	.word	0x00000000
        /*08a4*/ 	.word	0x00000000
        /*08a8*/ 	.short	0x010a
        /*08aa*/ 	.byte	0xff
	.zero		1


	//   ....[122]....
        /*08ac*/ 	.word	0x00008e10
        /*08b0*/ 	.word	0x00000000
        /*08b4*/ 	.word	0x00000000
        /*08b8*/ 	.short	0x010a
        /*08ba*/ 	.byte	0xff
	.zero		1


	//   ....[123]....
        /*08bc*/ 	.word	0x00008e70
        /*08c0*/ 	.word	0x00000000
        /*08c4*/ 	.word	0x00000000
        /*08c8*/ 	.short	0x010a
        /*08ca*/ 	.byte	0xff
	.zero		1


	//   ....[124]....
        /*08cc*/ 	.word	0x00008ed0
        /*08d0*/ 	.word	0x00000000
        /*08d4*/ 	.word	0x00000000
        /*08d8*/ 	.short	0x010a
        /*08da*/ 	.byte	0xff
	.zero		1


	//   ....[125]....
        /*08dc*/ 	.word	0x00008f30
        /*08e0*/ 	.word	0x00000000
        /*08e4*/ 	.word	0x00000000
        /*08e8*/ 	.short	0x010a
        /*08ea*/ 	.byte	0xff
	.zero		1


	//   ....[126]....
        /*08ec*/ 	.word	0x00008f90
        /*08f0*/ 	.word	0x00000000
        /*08f4*/ 	.word	0x00000000
        /*08f8*/ 	.short	0x010a
        /*08fa*/ 	.byte	0xff
	.zero		1


	//   ....[127]....
        /*08fc*/ 	.word	0x00008ff0
        /*0900*/ 	.word	0x00000000
        /*0904*/ 	.word	0x00000000
        /*0908*/ 	.short	0x010a
        /*090a*/ 	.byte	0xff
	.zero		1


	//   ....[128]....
        /*090c*/ 	.word	0x00009040
        /*0910*/ 	.word	0x00000002
        /*0914*/ 	.word	0x00000130
        /*0918*/ 	.short	0x010a
        /*091a*/ 	.byte	0xff
	.zero		1


	//   ....[129]....
        /*091c*/ 	.word	0x000090a0
        /*0920*/ 	.word	0x00000002
        /*0924*/ 	.word	0x000000e0
        /*0928*/ 	.short	0x010a
        /*092a*/ 	.byte	0xff
	.zero		1


	//   ....[130]....
        /*092c*/ 	.word	0x000090f0
        /*0930*/ 	.word	0x00000002
        /*0934*/ 	.word	0x000000d0
        /*0938*/ 	.short	0x010a
        /*093a*/ 	.byte	0xff
	.zero		1


	//   ....[131]....
        /*093c*/ 	.word	0x00009150
        /*0940*/ 	.word	0x00000000
        /*0944*/ 	.word	0x000000e0
        /*0948*/ 	.short	0x010a
        /*094a*/ 	.byte	0xff
	.zero		1


	//   ....[132]....
        /*094c*/ 	.word	0x000091a0
        /*0950*/ 	.word	0x00000000
        /*0954*/ 	.word	0x000000d0
        /*0958*/ 	.short	0x010a
        /*095a*/ 	.byte	0xff
	.zero		1


	//   ....[133]....
        /*095c*/ 	.word	0x00009200
        /*0960*/ 	.word	0x00000002
        /*0964*/ 	.word	0x00000110
        /*0968*/ 	.short	0x010a
        /*096a*/ 	.byte	0xff
	.zero		1


	//   ....[134]....
        /*096c*/ 	.word	0x00009260
        /*0970*/ 	.word	0x00000000
        /*0974*/ 	.word	0x00000000
        /*0978*/ 	.short	0x010a
        /*097a*/ 	.byte	0xff
	.zero		1


	//   ....[135]....
        /*097c*/ 	.word	0x000092c0
        /*0980*/ 	.word	0x00000000
        /*0984*/ 	.word	0x00000000
        /*0988*/ 	.short	0x010a
        /*098a*/ 	.byte	0xff
	.zero		1


	//   ....[136]....
        /*098c*/ 	.word	0x00009320
        /*0990*/ 	.word	0x00000000
        /*0994*/ 	.word	0x00000000
        /*0998*/ 	.short	0x010a
        /*099a*/ 	.byte	0xff
	.zero		1


	//   ....[137]....
        /*099c*/ 	.word	0x00009380
        /*09a0*/ 	.word	0x00000000
        /*09a4*/ 	.word	0x00000000
        /*09a8*/ 	.short	0x010a
        /*09aa*/ 	.byte	0xff
	.zero		1


	//   ....[138]....
        /*09ac*/ 	.word	0x000093e0
        /*09b0*/ 	.word	0x00000000
        /*09b4*/ 	.word	0x00000000
        /*09b8*/ 	.short	0x010a
        /*09ba*/ 	.byte	0xff
	.zero		1


	//   ....[139]....
        /*09bc*/ 	.word	0x00009430
        /*09c0*/ 	.word	0x0000000c
        /*09c4*/ 	.word	0x000000d0
        /*09c8*/ 	.short	0x010a
        /*09ca*/ 	.byte	0xff
	.zero		1


	//   ....[140]....
        /*09cc*/ 	.word	0x00009490
        /*09d0*/ 	.word	0x00000000
        /*09d4*/ 	.word	0x000000c8
        /*09d8*/ 	.short	0x010a
        /*09da*/ 	.byte	0xff
	.zero		1


	//   ....[141]....
        /*09dc*/ 	.word	0x000094f0
        /*09e0*/ 	.word	0x00000000
        /*09e4*/ 	.word	0x000000a0
        /*09e8*/ 	.short	0x010a
        /*09ea*/ 	.byte	0xff
	.zero		1


	//   ....[142]....
        /*09ec*/ 	.word	0x00009550
        /*09f0*/ 	.word	0x00000000
        /*09f4*/ 	.word	0x000000a8
        /*09f8*/ 	.short	0x010a
        /*09fa*/ 	.byte	0xff
	.zero		1


	//   ....[143]....
        /*09fc*/ 	.word	0x000095b0
        /*0a00*/ 	.word	0x00000000
        /*0a04*/ 	.word	0x000000b0
        /*0a08*/ 	.short	0x010a
        /*0a0a*/ 	.byte	0xff
	.zero		1


	//   ....[144]....
        /*0a0c*/ 	.word	0x00009610
        /*0a10*/ 	.word	0x00000000
        /*0a14*/ 	.word	0x000000b8
        /*0a18*/ 	.short	0x010a
        /*0a1a*/ 	.byte	0xff
	.zero		1


	//   ....[145]....
        /*0a1c*/ 	.word	0x00009670
        /*0a20*/ 	.word	0x00000000
        /*0a24*/ 	.word	0x000000a0
        /*0a28*/ 	.short	0x010a
        /*0a2a*/ 	.byte	0xff
	.zero		1


	//   ....[146]....
        /*0a2c*/ 	.word	0x000096d0
        /*0a30*/ 	.word	0x00000000
        /*0a34*/ 	.word	0x000000a8
        /*0a38*/ 	.short	0x010a
        /*0a3a*/ 	.byte	0xff
	.zero		1


	//   ....[147]....
        /*0a3c*/ 	.word	0x00009730
        /*0a40*/ 	.word	0x00000000
        /*0a44*/ 	.word	0x000000b0
        /*0a48*/ 	.short	0x010a
        /*0a4a*/ 	.byte	0xff
	.zero		1


	//   ....[148]....
        /*0a4c*/ 	.word	0x00009780
        /*0a50*/ 	.word	0x00000003
        /*0a54*/ 	.word	0x000000d0
        /*0a58*/ 	.short	0x010a
        /*0a5a*/ 	.byte	0xff
	.zero		1


	//   ....[149]....
        /*0a5c*/ 	.word	0x000097e0
        /*0a60*/ 	.word	0x00000000
        /*0a64*/ 	.word	0x00000080
        /*0a68*/ 	.short	0x010a
        /*0a6a*/ 	.byte	0xff
	.zero		1


	//   ....[150]....
        /*0a6c*/ 	.word	0x00009830
        /*0a70*/ 	.word	0x0000001a
        /*0a74*/ 	.word	0x000000f0
        /*0a78*/ 	.short	0x010a
        /*0a7a*/ 	.byte	0xff
	.zero		1


	//   ....[151]....
        /*0a7c*/ 	.word	0x00009880
        /*0a80*/ 	.word	0x00000004
        /*0a84*/ 	.word	0x00000080
        /*0a88*/ 	.short	0x010a
        /*0a8a*/ 	.byte	0xff
	.zero		1


	//   ....[152]....
        /*0a8c*/ 	.word	0x000098d0
        /*0a90*/ 	.word	0x00000002
        /*0a94*/ 	.word	0x00000080
        /*0a98*/ 	.short	0x010a
        /*0a9a*/ 	.byte	0xff
	.zero		1


	//   ....[153]....
        /*0a9c*/ 	.word	0x00009920
        /*0aa0*/ 	.word	0x00000003
        /*0aa4*/ 	.word	0x00000080
        /*0aa8*/ 	.short	0x010a
        /*0aaa*/ 	.byte	0xff
	.zero		1


	//----- nvinfo : EIATTR_NUM_MBARRIERS
	.align		4
.L_47:
        /*0aac*/ 	.byte	0x03, 0x38
        /*0aae*/ 	.short	0x002a


	//----- nvinfo : EIATTR_EXIT_INSTR_OFFSETS
	.align		4
        /*0ab0*/ 	.byte	0x04, 0x1c
        /*0ab2*/ 	.short	(.L_49 - .L_48)


	//   ....[0]....
.L_48:
        /*0ab4*/ 	.word	0x00003030


	//   ....[1]....
        /*0ab8*/ 	.word	0x00003540


	//   ....[2]....
        /*0abc*/ 	.word	0x000035a0


	//   ....[3]....
        /*0ac0*/ 	.word	0x00004520


	//   ....[4]....
        /*0ac4*/ 	.word	0x000056a0


	//   ....[5]....
        /*0ac8*/ 	.word	0x000056e0


	//   ....[6]....
        /*0acc*/ 	.word	0x00008b10


	//   ....[7]....
        /*0ad0*/ 	.word	0x00008b80


	//   ....[8]....
        /*0ad4*/ 	.word	0x00008bb0


	//   ....[9]....
        /*0ad8*/ 	.word	0x00008c30


	//----- nvinfo : EIATTR_MAX_THREADS
	.align		4
.L_49:
        /*0adc*/ 	.byte	0x04, 0x05
        /*0ade*/ 	.short	(.L_51 - .L_50)
.L_50:
        /*0ae0*/ 	.word	0x00000100
        /*0ae4*/ 	.word	0x00000001
        /*0ae8*/ 	.word	0x00000001


	//----- nvinfo : EIATTR_CRS_STACK_SIZE
	.align		4
.L_51:
        /*0aec*/ 	.byte	0x04, 0x1e
        /*0aee*/ 	.short	(.L_53 - .L_52)
.L_52:
        /*0af0*/ 	.word	0x00000000


	//----- nvinfo : EIATTR_CBANK_PARAM_SIZE
	.align		4
.L_53:
        /*0af4*/ 	.byte	0x03, 0x19
        /*0af6*/ 	.short	0x0800


	//----- nvinfo : EIATTR_PARAM_CBANK
	.align		4
        /*0af8*/ 	.byte	0x04, 0x0a
        /*0afa*/ 	.short	(.L_55 - .L_54)
	.align		4
.L_54:
        /*0afc*/ 	.word	index@(.nv.constant0._ZN7cutlass13device_kernelINS_4gemm6kernel13GemmUniversalIN4cute5tupleIJiiiiEEENS1_10collective13CollectiveMmaINS1_35MainloopSm100TmaUmmaWarpSpecializedILi8ELi2ELi4ENS5_IJNS4_1CILi4EEESB_NSA_ILi1EEEEEEEENS5_IJNSA_ILi64EEENSA_ILi128EEESF_EEENS_10bfloat16_tENS5_IJlSC_lEEESI_SJ_NS4_8TiledMMAINS4_8MMA_AtomIJNS4_20SM100_MMA_F16BF16_SSISI_SI_fLi64ELi128ELNS4_4UMMA5MajorE0ELSO_0ELNSN_7ScaleInE0ELSP_0EEEEEENS4_6LayoutINS5_IJSC_SC_SC_EEENS5_IJNSA_ILi0EEESU_SU_EEEEENS5_IJNS4_10UnderscoreESX_SX_EEEEENS4_23SM90_TMA_LOAD_MULTICASTENS4_14ComposedLayoutINS4_7SwizzleILi3ELi4ELi3EEENS4_18smem_ptr_flag_bitsILi16EEENSS_INS5_IJNSA_ILi8EEESF_EEENS5_IJSF_SC_EEEEEEEvNS4_8identityES10_S1A_vS1B_EENS_8epilogue10collective18CollectiveEpilogueINS1D_23Sm100TmaWarpSpecializedILi4ELi2ELi16ELb1ELb0EEEJSH_NS5_IJNSS_ISF_SC_EENSS_INSA_ILi32EEESC_EEEEESI_SJ_SI_SJ_NS1D_6fusion15FusionCallbacksIS1H_NS1M_17LinearCombinationISI_fSI_fLNS_15FloatRoundStyleE2EEESH_S1L_JEEENS4_5SM1004TMEM4LOAD26SM100_TMEM_LOAD_16dp256b4xENS4_13SM90_TMA_LOADENS11_INS12_ILi2ELi4ELi3EEES15_NSS_INS5_IJS16_S1J_EEENS5_IJS1J_SC_EEEEEEENS4_17SM75_U32x4_LDSM_NENS4_14SM90_TMA_STOREES21_NS4_17SM90_U32x4_STSM_NENS4_39AutoVectorizingCopyWithAssumedAlignmentILi128EEEEEEvvEEEEvNT_6ParamsE)
        /*0b00*/ 	.short	0x0380
        /*0b02*/ 	.short	0x0800


	//----- nvinfo : EIATTR_SW_WAR
	.align		4
.L_55:
        /*0b04*/ 	.byte	0x04, 0x36
        /*0b06*/ 	.short	(.L_57 - .L_56)
.L_56:
        /*0b08*/ 	.word	0x00000008
.L_57:


//--------------------- .nv.callgraph             --------------------------
	.section	.nv.callgraph,"",@"SHT_CUDA_CALLGRAPH"
	.align	4
	.sectionentsize	8
	.align		4
        /*0000*/ 	.word	0x00000000
	.align		4
        /*0004*/ 	.word	0xffffffff
	.align		4
        /*0008*/ 	.word	index@(_ZN7cutlass13device_kernelINS_4gemm6kernel13GemmUniversalIN4cute5tupleIJiiiiEEENS1_10collective13CollectiveMmaINS1_35MainloopSm100TmaUmmaWarpSpecializedILi8ELi2ELi4ENS5_IJNS4_1CILi4EEESB_NSA_ILi1EEEEEEEENS5_IJNSA_ILi64EEENSA_ILi128EEESF_EEENS_10bfloat16_tENS5_IJlSC_lEEESI_SJ_NS4_8TiledMMAINS4_8MMA_AtomIJNS4_20SM100_MMA_F16BF16_SSISI_SI_fLi64ELi128ELNS4_4UMMA5MajorE0ELSO_0ELNSN_7ScaleInE0ELSP_0EEEEEENS4_6LayoutINS5_IJSC_SC_SC_EEENS5_IJNSA_ILi0EEESU_SU_EEEEENS5_IJNS4_10UnderscoreESX_SX_EEEEENS4_23SM90_TMA_LOAD_MULTICASTENS4_14ComposedLayoutINS4_7SwizzleILi3ELi4ELi3EEENS4_18smem_ptr_flag_bitsILi16EEENSS_INS5_IJNSA_ILi8EEESF_EEENS5_IJSF_SC_EEEEEEEvNS4_8identityES10_S1A_vS1B_EENS_8epilogue10collective18CollectiveEpilogueINS1D_23Sm100TmaWarpSpecializedILi4ELi2ELi16ELb1ELb0EEEJSH_NS5_IJNSS_ISF_SC_EENSS_INSA_ILi32EEESC_EEEEESI_SJ_SI_SJ_NS1D_6fusion15FusionCallbacksIS1H_NS1M_17LinearCombinationISI_fSI_fLNS_15FloatRoundStyleE2EEESH_S1L_JEEENS4_5SM1004TMEM4LOAD26SM100_TMEM_LOAD_16dp256b4xENS4_13SM90_TMA_LOADENS11_INS12_ILi2ELi4ELi3EEES15_NSS_INS5_IJS16_S1J_EEENS5_IJS1J_SC_EEEEEEENS4_17SM75_U32x4_LDSM_NENS4_14SM90_TMA_STOREES21_NS4_17SM90_U32x4_STSM_NENS4_39AutoVectorizingCopyWithAssumedAlignmentILi128EEEEEEvvEEEEvNT_6ParamsE)
	.align		4
        /*000c*/ 	.word	index@(__assertfail)
	.align		4
        /*0010*/ 	.word	0x00000000
	.align		4
        /*0014*/ 	.word	0xfffffffe
	.align		4
        /*0018*/ 	.word	0x00000000
	.align		4
        /*001c*/ 	.word	0xfffffffd
	.align		4
        /*0020*/ 	.word	0x00000000
	.align		4
        /*0024*/ 	.word	0xfffffffc


//--------------------- .nv.constant4             --------------------------
	.section	.nv.constant4,"a",@progbits
	.align	8
	.align		8
.nv.constant4:
        /*0000*/ 	.dword	__assertfail
	.align		8
        /*0008*/ 	.dword	__unnamed_1
	.align		8
        /*0010*/ 	.dword	__unnamed_2
	.align		8
        /*0018*/ 	.dword	_ZN40_INTERNAL_dc243448_4_k_cu_ed4fcbcc_325954cuda3std3__45__cpo5beginE
	.align		8
        /*0020*/ 	.dword	_ZN40_INTERNAL_dc243448_4_k_cu_ed4fcbcc_325954cuda3std3__45__cpo3endE
	.align		8
        /*0028*/ 	.dword	_ZN40_INTERNAL_dc243448_4_k_cu_ed4fcbcc_325954cuda3std3__45__cpo6cbeginE
	.align		8
        /*0030*/ 	.dword	_ZN40_INTERNAL_dc243448_4_k_cu_ed4fcbcc_325954cuda3std3__45__cpo4cendE
	.align		8
        /*0038*/ 	.dword	_ZN40_INTERNAL_dc243448_4_k_cu_ed4fcbcc_325954cuda3std3__442_GLOBAL__N__dc243448_4_k_cu_ed4fcbcc_325956ignoreE
	.align		8
        /*0040*/ 	.dword	_ZN40_INTERNAL_dc243448_4_k_cu_ed4fcbcc_325954cuda3std3__419piecewise_constructE
	.align		8
        /*0048*/ 	.dword	_ZN40_INTERNAL_dc243448_4_k_cu_ed4fcbcc_325954cuda3std3__48in_placeE
	.align		8
        /*0050*/ 	.dword	_ZN40_INTERNAL_dc243448_4_k_cu_ed4fcbcc_325954cuda3std6ranges3__45__cpo4swapE
	.align		8
        /*0058*/ 	.dword	_ZN40_INTERNAL_dc243448_4_k_cu_ed4fcbcc_325954cuda3std6ranges3__45__cpo9iter_moveE
	.align		8
        /*0060*/ 	.dword	_ZN40_INTERNAL_dc243448_4_k_cu_ed4fcbcc_325954cute7productE
	.align		8
        /*0068*/ 	.dword	_ZN40_INTERNAL_dc243448_4_k_cu_ed4fcbcc_325954cute1_E
	.align		8
        /*0070*/ 	.dword	$str$25
	.align		8
        /*0078*/ 	.dword	$str$26
	.align		8
        /*0080*/ 	.dword	$str$27
	.align		8
        /*0088*/ 	.dword	$str$28


//--------------------- .text._ZN7cutlass13device_kernelINS_4gemm6kernel13GemmUniversalIN4cute5tupleIJiiiiEEENS1_10collective13CollectiveMmaINS1_35MainloopSm100TmaUmmaWarpSpecializedILi8ELi2ELi4ENS5_IJNS4_1CILi4EEESB_NSA_ILi1EEEEEEEENS5_IJNSA_ILi64EEENSA_ILi128EEESF_EEENS_10bfloat16_tENS5_IJlSC_lEEESI_SJ_NS4_8TiledMMAINS4_8MMA_AtomIJNS4_20SM100_MMA_F16BF16_SSISI_SI_fLi64ELi128ELNS4_4UMMA5MajorE0ELSO_0ELNSN_7ScaleInE0ELSP_0EEEEEENS4_6LayoutINS5_IJSC_SC_SC_EEENS5_IJNSA_ILi0EEESU_SU_EEEEENS5_IJNS4_10UnderscoreESX_SX_EEEEENS4_23SM90_TMA_LOAD_MULTICASTENS4_14ComposedLayoutINS4_7SwizzleILi3ELi4ELi3EEENS4_18smem_ptr_flag_bitsILi16EEENSS_INS5_IJNSA_ILi8EEESF_EEENS5_IJSF_SC_EEEEEEEvNS4_8identityES10_S1A_vS1B_EENS_8epilogue10collective18CollectiveEpilogueINS1D_23Sm100TmaWarpSpecializedILi4ELi2ELi16ELb1ELb0EEEJSH_NS5_IJNSS_ISF_SC_EENSS_INSA_ILi32EEESC_EEEEESI_SJ_SI_SJ_NS1D_6fusion15FusionCallbacksIS1H_NS1M_17LinearCombinationISI_fSI_fLNS_15FloatRoundStyleE2EEESH_S1L_JEEENS4_5SM1004TMEM4LOAD26SM100_TMEM_LOAD_16dp256b4xENS4_13SM90_TMA_LOADENS11_INS12_ILi2ELi4ELi3EEES15_NSS_INS5_IJS16_S1J_EEENS5_IJS1J_SC_EEEEEEENS4_17SM75_U32x4_LDSM_NENS4_14SM90_TMA_STOREES21_NS4_17SM90_U32x4_STSM_NENS4_39AutoVectorizingCopyWithAssumedAlignmentILi128EEEEEEvvEEEEvNT_6ParamsE --------------------------
	.section	.text._ZN7cutlass13device_kernelINS_4gemm6kernel13GemmUniversalIN4cute5tupleIJiiiiEEENS1_10collective13CollectiveMmaINS1_35MainloopSm100TmaUmmaWarpSpecializedILi8ELi2ELi4ENS5_IJNS4_1CILi4EEESB_NSA_ILi1EEEEEEEENS5_IJNSA_ILi64EEENSA_ILi128EEESF_EEENS_10bfloat16_tENS5_IJlSC_lEEESI_SJ_NS4_8TiledMMAINS4_8MMA_AtomIJNS4_20SM100_MMA_F16BF16_SSISI_SI_fLi64ELi128ELNS4_4UMMA5MajorE0ELSO_0ELNSN_7ScaleInE0ELSP_0EEEEEENS4_6LayoutINS5_IJSC_SC_SC_EEENS5_IJNSA_ILi0EEESU_SU_EEEEENS5_IJNS4_10UnderscoreESX_SX_EEEEENS4_23SM90_TMA_LOAD_MULTICASTENS4_14ComposedLayoutINS4_7SwizzleILi3ELi4ELi3EEENS4_18smem_ptr_flag_bitsILi16EEENSS_INS5_IJNSA_ILi8EEESF_EEENS5_IJSF_SC_EEEEEEEvNS4_8identityES10_S1A_vS1B_EENS_8epilogue10collective18CollectiveEpilogueINS1D_23Sm100TmaWarpSpecializedILi4ELi2ELi16ELb1ELb0EEEJSH_NS5_IJNSS_ISF_SC_EENSS_INSA_ILi32EEESC_EEEEESI_SJ_SI_SJ_NS1D_6fusion15FusionCallbacksIS1H_NS1M_17LinearCombinationISI_fSI_fLNS_15FloatRoundStyleE2EEESH_S1L_JEEENS4_5SM1004TMEM4LOAD26SM100_TMEM_LOAD_16dp256b4xENS4_13SM90_TMA_LOADENS11_INS12_ILi2ELi4ELi3EEES15_NSS_INS5_IJS16_S1J_EEENS5_IJS1J_SC_EEEEEEENS4_17SM75_U32x4_LDSM_NENS4_14SM90_TMA_STOREES21_NS4_17SM90_U32x4_STSM_NENS4_39AutoVectorizingCopyWithAssumedAlignmentILi128EEEEEEvvEEEEvNT_6ParamsE,"ax",@progbits
	.align	128
.text._ZN7cutlass13device_kernelINS_4gemm6kernel13GemmUniversalIN4cute5tupleIJiiiiEEENS1_10collective13CollectiveMmaINS1_35MainloopSm100TmaUmmaWarpSpecializedILi8ELi2ELi4ENS5_IJNS4_1CILi4EEESB_NSA_ILi1EEEEEEEENS5_IJNSA_ILi64EEENSA_ILi128EEESF_EEENS_10bfloat16_tENS5_IJlSC_lEEESI_SJ_NS4_8TiledMMAINS4_8MMA_AtomIJNS4_20SM100_MMA_F16BF16_SSISI_SI_fLi64ELi128ELNS4_4UMMA5MajorE0ELSO_0ELNSN_7ScaleInE0ELSP_0EEEEEENS4_6LayoutINS5_IJSC_SC_SC_EEENS5_IJNSA_ILi0EEESU_SU_EEEEENS5_IJNS4_10UnderscoreESX_SX_EEEEENS4_23SM90_TMA_LOAD_MULTICASTENS4_14ComposedLayoutINS4_7SwizzleILi3ELi4ELi3EEENS4_18smem_ptr_flag_bitsILi16EEENSS_INS5_IJNSA_ILi8EEESF_EEENS5_IJSF_SC_EEEEEEEvNS4_8identityES10_S1A_vS1B_EENS_8epilogue10collective18CollectiveEpilogueINS1D_23Sm100TmaWarpSpecializedILi4ELi2ELi16ELb1ELb0EEEJSH_NS5_IJNSS_ISF_SC_EENSS_INSA_ILi32EEESC_EEEEESI_SJ_SI_SJ_NS1D_6fusion15FusionCallbacksIS1H_NS1M_17LinearCombinationISI_fSI_fLNS_15FloatRoundStyleE2EEESH_S1L_JEEENS4_5SM1004TMEM4LOAD26SM100_TMEM_LOAD_16dp256b4xENS4_13SM90_TMA_LOADENS11_INS12_ILi2ELi4ELi3EEES15_NSS_INS5_IJS16_S1J_EEENS5_IJS1J_SC_EEEEEEENS4_17SM75_U32x4_LDSM_NENS4_14SM90_TMA_STOREES21_NS4_17SM90_U32x4_STSM_NENS4_39AutoVectorizingCopyWithAssumedAlignmentILi128EEEEEEvvEEEEvNT_6ParamsE:
        .type           _ZN7cutlass13device_kernelINS_4gemm6kernel13GemmUniversalIN4cute5tupleIJiiiiEEENS1_10collective13CollectiveMmaINS1_35MainloopSm100TmaUmmaWarpSpecializedILi8ELi2ELi4ENS5_IJNS4_1CILi4EEESB_NSA_ILi1EEEEEEEENS5_IJNSA_ILi64EEENSA_ILi128EEESF_EEENS_10bfloat16_tENS5_IJlSC_lEEESI_SJ_NS4_8TiledMMAINS4_8MMA_AtomIJNS4_20SM100_MMA_F16BF16_SSISI_SI_fLi64ELi128ELNS4_4UMMA5MajorE0ELSO_0ELNSN_7ScaleInE0ELSP_0EEEEEENS4_6LayoutINS5_IJSC_SC_SC_EEENS5_IJNSA_ILi0EEESU_SU_EEEEENS5_IJNS4_10UnderscoreESX_SX_EEEEENS4_23SM90_TMA_LOAD_MULTICASTENS4_14ComposedLayoutINS4_7SwizzleILi3ELi4ELi3EEENS4_18smem_ptr_flag_bitsILi16EEENSS_INS5_IJNSA_ILi8EEESF_EEENS5_IJSF_SC_EEEEEEEvNS4_8identityES10_S1A_vS1B_EENS_8epilogue10collective18CollectiveEpilogueINS1D_23Sm100TmaWarpSpecializedILi4ELi2ELi16ELb1ELb0EEEJSH_NS5_IJNSS_ISF_SC_EENSS_INSA_ILi32EEESC_EEEEESI_SJ_SI_SJ_NS1D_6fusion15FusionCallbacksIS1H_NS1M_17LinearCombinationISI_fSI_fLNS_15FloatRoundStyleE2EEESH_S1L_JEEENS4_5SM1004TMEM4LOAD26SM100_TMEM_LOAD_16dp256b4xENS4_13SM90_TMA_LOADENS11_INS12_ILi2ELi4ELi3EEES15_NSS_INS5_IJS16_S1J_EEENS5_IJS1J_SC_EEEEEEENS4_17SM75_U32x4_LDSM_NENS4_14SM90_TMA_STOREES21_NS4_17SM90_U32x4_STSM_NENS4_39AutoVectorizingCopyWithAssumedAlignmentILi128EEEEEEvvEEEEvNT_6ParamsE,@function
        .size           _ZN7cutlass13device_kernelINS_4gemm6kernel13GemmUniversalIN4cute5tupleIJiiiiEEENS1_10collective13CollectiveMmaINS1_35MainloopSm100TmaUmmaWarpSpecializedILi8ELi2ELi4ENS5_IJNS4_1CILi4EEESB_NSA_ILi1EEEEEEEENS5_IJNSA_ILi64EEENSA_ILi128EEESF_EEENS_10bfloat16_tENS5_IJlSC_lEEESI_SJ_NS4_8TiledMMAINS4_8MMA_AtomIJNS4_20SM100_MMA_F16BF16_SSISI_SI_fLi64ELi128ELNS4_4UMMA5MajorE0ELSO_0ELNSN_7ScaleInE0ELSP_0EEEEEENS4_6LayoutINS5_IJSC_SC_SC_EEENS5_IJNSA_ILi0EEESU_SU_EEEEENS5_IJNS4_10UnderscoreESX_SX_EEEEENS4_23SM90_TMA_LOAD_MULTICASTENS4_14ComposedLayoutINS4_7SwizzleILi3ELi4ELi3EEENS4_18smem_ptr_flag_bitsILi16EEENSS_INS5_IJNSA_ILi8EEESF_EEENS5_IJSF_SC_EEEEEEEvNS4_8identityES10_S1A_vS1B_EENS_8epilogue10collective18CollectiveEpilogueINS1D_23Sm100TmaWarpSpecializedILi4ELi2ELi16ELb1ELb0EEEJSH_NS5_IJNSS_ISF_SC_EENSS_INSA_ILi32EEESC_EEEEESI_SJ_SI_SJ_NS1D_6fusion15FusionCallbacksIS1H_NS1M_17LinearCombinationISI_fSI_fLNS_15FloatRoundStyleE2EEESH_S1L_JEEENS4_5SM1004TMEM4LOAD26SM100_TMEM_LOAD_16dp256b4xENS4_13SM90_TMA_LOADENS11_INS12_ILi2ELi4ELi3EEES15_NSS_INS5_IJS16_S1J_EEENS5_IJS1J_SC_EEEEEEENS4_17SM75_U32x4_LDSM_NENS4_14SM90_TMA_STOREES21_NS4_17SM90_U32x4_STSM_NENS4_39AutoVectorizingCopyWithAssumedAlignmentILi128EEEEEEvvEEEEvNT_6ParamsE,(.L_x_196 - _ZN7cutlass13device_kernelINS_4gemm6kernel13GemmUniversalIN4cute5tupleIJiiiiEEENS1_10collective13CollectiveMmaINS1_35MainloopSm100TmaUmmaWarpSpecializedILi8ELi2ELi4ENS5_IJNS4_1CILi4EEESB_NSA_ILi1EEEEEEEENS5_IJNSA_ILi64EEENSA_ILi128EEESF_EEENS_10bfloat16_tENS5_IJlSC_lEEESI_SJ_NS4_8TiledMMAINS4_8MMA_AtomIJNS4_20SM100_MMA_F16BF16_SSISI_SI_fLi64ELi128ELNS4_4UMMA5MajorE0ELSO_0ELNSN_7ScaleInE0ELSP_0EEEEEENS4_6LayoutINS5_IJSC_SC_SC_EEENS5_IJNSA_ILi0EEESU_SU_EEEEENS5_IJNS4_10UnderscoreESX_SX_EEEEENS4_23SM90_TMA_LOAD_MULTICASTENS4_14ComposedLayoutINS4_7SwizzleILi3ELi4ELi3EEENS4_18smem_ptr_flag_bitsILi16EEENSS_INS5_IJNSA_ILi8EEESF_EEENS5_IJSF_SC_EEEEEEEvNS4_8identityES10_S1A_vS1B_EENS_8epilogue10collective18CollectiveEpilogueINS1D_23Sm100TmaWarpSpecializedILi4ELi2ELi16ELb1ELb0EEEJSH_NS5_IJNSS_ISF_SC_EENSS_INSA_ILi32EEESC_EEEEESI_SJ_SI_SJ_NS1D_6fusion15FusionCallbacksIS1H_NS1M_17LinearCombinationISI_fSI_fLNS_15FloatRoundStyleE2EEESH_S1L_JEEENS4_5SM1004TMEM4LOAD26SM100_TMEM_LOAD_16dp256b4xENS4_13SM90_TMA_LOADENS11_INS12_ILi2ELi4ELi3EEES15_NSS_INS5_IJS16_S1J_EEENS5_IJS1J_SC_EEEEEEENS4_17SM75_U32x4_LDSM_NENS4_14SM90_TMA_STOREES21_NS4_17SM90_U32x4_STSM_NENS4_39AutoVectorizingCopyWithAssumedAlignmentILi128EEEEEEvvEEEEvNT_6ParamsE)
        .other          _ZN7cutlass13device_kernelINS_4gemm6kernel13GemmUniversalIN4cute5tupleIJiiiiEEENS1_10collective13CollectiveMmaINS1_35MainloopSm100TmaUmmaWarpSpecializedILi8ELi2ELi4ENS5_IJNS4_1CILi4EEESB_NSA_ILi1EEEEEEEENS5_IJNSA_ILi64EEENSA_ILi128EEESF_EEENS_10bfloat16_tENS5_IJlSC_lEEESI_SJ_NS4_8TiledMMAINS4_8MMA_AtomIJNS4_20SM100_MMA_F16BF16_SSISI_SI_fLi64ELi128ELNS4_4UMMA5MajorE0ELSO_0ELNSN_7ScaleInE0ELSP_0EEEEEENS4_6LayoutINS5_IJSC_SC_SC_EEENS5_IJNSA_ILi0EEESU_SU_EEEEENS5_IJNS4_10UnderscoreESX_SX_EEEEENS4_23SM90_TMA_LOAD_MULTICASTENS4_14ComposedLayoutINS4_7SwizzleILi3ELi4ELi3EEENS4_18smem_ptr_flag_bitsILi16EEENSS_INS5_IJNSA_ILi8EEESF_EEENS5_IJSF_SC_EEEEEEEvNS4_8identityES10_S1A_vS1B_EENS_8epilogue10collective18CollectiveEpilogueINS1D_23Sm100TmaWarpSpecializedILi4ELi2ELi16ELb1ELb0EEEJSH_NS5_IJNSS_ISF_SC_EENSS_INSA_ILi32EEESC_EEEEESI_SJ_SI_SJ_NS1D_6fusion15FusionCallbacksIS1H_NS1M_17LinearCombinationISI_fSI_fLNS_15FloatRoundStyleE2EEESH_S1L_JEEENS4_5SM1004TMEM4LOAD26SM100_TMEM_LOAD_16dp256b4xENS4_13SM90_TMA_LOADENS11_INS12_ILi2ELi4ELi3EEES15_NSS_INS5_IJS16_S1J_EEENS5_IJS1J_SC_EEEEEEENS4_17SM75_U32x4_LDSM_NENS4_14SM90_TMA_STOREES21_NS4_17SM90_U32x4_STSM_NENS4_39AutoVectorizingCopyWithAssumedAlignmentILi128EEEEEEvvEEEEvNT_6ParamsE,@"STO_CUDA_ENTRY STV_DEFAULT"
_ZN7cutlass13device_kernelINS_4gemm6kernel13GemmUniversalIN4cute5tupleIJiiiiEEENS1_10collective13CollectiveMmaINS1_35MainloopSm100TmaUmmaWarpSpecializedILi8ELi2ELi4ENS5_IJNS4_1CILi4EEESB_NSA_ILi1EEEEEEEENS5_IJNSA_ILi64EEENSA_ILi128EEESF_EEENS_10bfloat16_tENS5_IJlSC_lEEESI_SJ_NS4_8TiledMMAINS4_8MMA_AtomIJNS4_20SM100_MMA_F16BF16_SSISI_SI_fLi64ELi128ELNS4_4UMMA5MajorE0ELSO_0ELNSN_7ScaleInE0ELSP_0EEEEEENS4_6LayoutINS5_IJSC_SC_SC_EEENS5_IJNSA_ILi0EEESU_SU_EEEEENS5_IJNS4_10UnderscoreESX_SX_EEEEENS4_23SM90_TMA_LOAD_MULTICASTENS4_14ComposedLayoutINS4_7SwizzleILi3ELi4ELi3EEENS4_18smem_ptr_flag_bitsILi16EEENSS_INS5_IJNSA_ILi8EEESF_EEENS5_IJSF_SC_EEEEEEEvNS4_8identityES10_S1A_vS1B_EENS_8epilogue10collective18CollectiveEpilogueINS1D_23Sm100TmaWarpSpecializedILi4ELi2ELi16ELb1ELb0EEEJSH_NS5_IJNSS_ISF_SC_EENSS_INSA_ILi32EEESC_EEEEESI_SJ_SI_SJ_NS1D_6fusion15FusionCallbacksIS1H_NS1M_17LinearCombinationISI_fSI_fLNS_15FloatRoundStyleE2EEESH_S1L_JEEENS4_5SM1004TMEM4LOAD26SM100_TMEM_LOAD_16dp256b4xENS4_13SM90_TMA_LOADENS11_INS12_ILi2ELi4ELi3EEES15_NSS_INS5_IJS16_S1J_EEENS5_IJS1J_SC_EEEEEEENS4_17SM75_U32x4_LDSM_NENS4_14SM90_TMA_STOREES21_NS4_17SM90_U32x4_STSM_NENS4_39AutoVectorizingCopyWithAssumedAlignmentILi128EEEEEEvvEEEEvNT_6ParamsE:
[----:B------:R-:W1:Y:S01]  /*0000*/  LDC R1, c[0x0][0x37c] ;  /* 0x0000df00ff017b82 */ /* 0x000e620000000800 */
[----:B------:R-:W2:Y:S01]  /*0010*/  S2R R60, SR_TID.X ;  /* 0x00000000003c7919 */ /* 0x000ea20000002100 */
[----:B------:R-:W3:Y:S01]  /*0020*/  LDCU.64 UR8, c[0x0][0x890] ;  /* 0x00011200ff0877ac */ /* 0x000ee20008000a00 */
[----:B------:R-:W-:Y:S02]  /*0030*/  PRMT R49, RZ, 0x7610, R49 ;  /* 0x00007610ff317816 */ /* 0x000fe40000000031 */
[----:B------:R-:W-:Y:S02]  /*0040*/  ELECT P3, URZ, PT ;  /* 0x0000000000ff782f */ /* 0x000fe40003860000 */
[----:B---3--:R-:W-:-:S04]  /*0050*/  ISETP.NE.U32.AND P0, PT, RZ, UR8, PT ;  /* 0x00000008ff007c0c */ /* 0x008fc8000bf05070 */
[----:B------:R-:W-:Y:S02]  /*0060*/  ISETP.NE.AND.EX P1, PT, RZ, UR9, PT, P0 ;  /* 0x00000009ff007c0c */ /* 0x000fe4000bf25300 */
[----:B--2---:R-:W-:-:S05]  /*0070*/  SHF.R.U32.HI R50, RZ, 0x5, R60 ;  /* 0x00000005ff327819 */ /* 0x004fca000001163c */
[----:B------:R-:W2:Y:S02]  /*0080*/  SHFL.IDX PT, R0, R50, RZ, 0x1f ;  /* 0x00001fff32007589 */ /* 0x000ea400000e0000 */
[----:B--2---:R-:W-:-:S04]  /*0090*/  R2UR UR17, R0 ;  /* 0x00000000001172ca */ /* 0x004fc800000e0000 */
[----:B-1----:R-:W-:Y:S05]  /*00a0*/  @P1 BRA `(.L_x_0) ;  /* 0x0000000000301947 */ /* 0x002fea0003800000 */
[----:B------:R-:W1:Y:S02]  /*00b0*/  LDCU.64 UR4, c[0x0][0x888] ;  /* 0x00011100ff0477ac */ /* 0x000e640008000a00 */
[----:B-1----:R-:W-:-:S04]  /*00c0*/  UISETP.NE.U32.AND UP0, UPT, UR4, URZ, UPT ;  /* 0x000000ff0400728c */ /* 0x002fc8000bf05070 */
[----:B------:R-:W-:-:S09]  /*00d0*/  UISETP.NE.AND.EX UP0, UPT, UR5, URZ, UPT, UP0 ;  /* 0x000000ff0500728c */ /* 0x000fd2000bf05300 */
[----:B------:R-:W-:Y:S05]  /*00e0*/  BRA.U !UP0, `(.L_x_1) ;  /* 0x0000000108147547 */ /* 0x000fea000b800000 */
[----:B------:R-:W1:Y:S01]  /*00f0*/  LDC.64 R2, c[0x0][0x888] ;  /* 0x00022200ff027b82 */ /* 0x000e620000000a00 */
[----:B------:R-:W1:Y:S02]  /*0100*/  LDCU.64 UR4, c[0x0][0x358] ;  /* 0x00006b00ff0477ac */ /* 0x000e640008000a00 */
[----:B-1----:R1:W5:Y:S01]  /*0110*/  LDG.E R27, desc[UR4][R2.64] ;  /* 0x00000004021b7981 */ /* 0x002362000c1e1900 */
[----:B------:R-:W-:Y:S01]  /*0120*/  HFMA2 R49, -RZ, RZ, 0, 5.9604644775390625e-08 ;  /* 0x00000001ff317431 */ /* 0x000fe200000001ff */
[----:B------:R-:W-:Y:S05]  /*0130*/  BRA `(.L_x_0) ;  /* 0x00000000000c7947 */ /* 0x000fea0003800000 */
.L_x_1:
[----:B------:R-:W1:Y:S01]  /*0140*/  LDCU UR4, c[0x0][0x880] ;  /* 0x00011000ff0477ac */ /* 0x000e620008000800 */
[----:B------:R-:W-:Y:S01]  /*0150*/  HFMA2 R49, -RZ, RZ, 0, 5.9604644775390625e-08 ;  /* 0x00000001ff317431 */ /* 0x000fe200000001ff */
[----:B-1----:R-:W-:-:S07]  /*0160*/  MOV R27, UR4 ;  /* 0x00000004001b7c02 */ /* 0x002fce0008000f00 */
.L_x_0:
[----:B------:R-:W2:Y:S02]  /*0170*/  LDCU.64 UR4, c[0x0][0x8b0] ;  /* 0x00011600ff0477ac */ /* 0x000ea40008000a00 */
[----:B--2---:R-:W-:-:S04]  /*0180*/  UISETP.NE.U32.AND UP0, UPT, UR4, URZ, UPT ;  /* 0x000000ff0400728c */ /* 0x004fc8000bf05070 */
[----:B------:R-:W-:-:S09]  /*0190*/  UISETP.NE.AND.EX UP0, UPT, UR5, URZ, UPT, UP0 ;  /* 0x000000ff0500728c */ /* 0x000fd2000bf05300 */
[----:B------:R-:W-:Y:S05]  /*01a0*/  BRA.U UP0, `(.L_x_2) ;  /* 0x0000000100287547 */ /* 0x000fea000b800000 */
[----:B------:R-:W2:Y:S02]  /*01b0*/  LDCU.64 UR4, c[0x0][0x8a8] ;  /* 0x00011500ff0477ac */ /* 0x000ea40008000a00 */
[----:B--2---:R-:W-:-:S04]  /*01c0*/  UISETP.NE.U32.AND UP0, UPT, UR4, URZ, UPT ;  /* 0x000000ff0400728c */ /* 0x004fc8000bf05070 */
[----:B------:R-:W-:-:S09]  /*01d0*/  UISETP.NE.AND.EX UP0, UPT, UR5, URZ, UPT, UP0 ;  /* 0x000000ff0500728c */ /* 0x000fd2000bf05300 */
[----:B------:R-:W-:Y:S05]  /*01e0*/  BRA.U !UP0, `(.L_x_3) ;  /* 0x0000000108107547 */ /* 0x000fea000b800000 */
[----:B------:R-:W2:Y:S01]  /*01f0*/  LDC.64 R24, c[0x0][0x8a8] ;  /* 0x00022a00ff187b82 */ /* 0x000ea20000000a00 */
[----:B------:R-:W2:Y:S02]  /*0200*/  LDCU.64 UR4, c[0x0][0x358] ;  /* 0x00006b00ff0477ac */ /* 0x000ea40008000a00 */
[----:B--2---:R2:W5:Y:S01]  /*0210*/  LDG.E R24, desc[UR4][R24.64] ;  /* 0x0000000418187981 */ /* 0x004562000c1e1900 */
[----:B------:R-:W-:Y:S05]  /*0220*/  BRA `(.L_x_2) ;  /* 0x0000000000087947 */ /* 0x000fea0003800000 */
.L_x_3:
[----:B------:R-:W2:Y:S02]  /*0230*/  LDCU UR4, c[0x0][0x8a0] ;  /* 0x00011400ff0477ac */ /* 0x000ea40008000800 */
[----:B--2---:R-:W-:Y:S02]  /*0240*/  MOV R24, UR4 ;  /* 0x0000000400187c02 */ /* 0x004fe40008000f00 */
.L_x_2:
[----:B------:R-:W-:Y:S01]  /*0250*/  IMAD.U32 R0, RZ, RZ, UR17 ;  /* 0x00000011ff007e24 */ /* 0x000fe2000f8e00ff */
[----:B------:R-:W-:Y:S04]  /*0260*/  BSSY.RECONVERGENT B0, `(.L_x_4) ;  /* 0x000000c000007945 */ /* 0x000fe80003800200 */
[C---:B------:R-:W-:Y:S02]  /*0270*/  ISETP.NE.OR P2, PT, R0.reuse, 0x1, !P3 ;  /* 0x000000010000780c */ /* 0x040fe40005f45670 */
[----:B------:R-:W-:-:S11]  /*0280*/  ISETP.NE.OR P1, PT, R0, 0x3, !P3 ;  /* 0x000000030000780c */ /* 0x000fd60005f25670 */
[----:B------:R-:W-:Y:S05]  /*0290*/  @P2 BRA `(.L_x_5) ;  /* 0x0000000000202947 */ /* 0x000fea0003800000 */
[----:B------:R-:W3:Y:S02]  /*02a0*/  LDCU.64 UR4, c[0x0][0x348] ;  /* 0x00006900ff0477ac */ /* 0x000ee40008000a00 */
[----:B---3--:R-:W-:Y:S02]  /*02b0*/  UIADD3 UR6, UP1, UPT, UR4, 0x80, URZ ;  /* 0x0000008004067890 */ /* 0x008fe4000ff3e0ff */
[----:B------:R-:W-:Y:S02]  /*02c0*/  UIADD3 UR4, UP0, UPT, UR4, 0x180, URZ ;  /* 0x0000018004047890 */ /* 0x000fe4000ff1e0ff */
[----:B------:R-:W-:Y:S02]  /*02d0*/  UIADD3.X UR7, UPT, UPT, URZ, UR5, URZ, UP1, !UPT ;  /* 0x00000005ff077290 */ /* 0x000fe40008ffe4ff */
[----:B------:R-:W-:-:S07]  /*02e0*/  UIADD3.X UR5, UPT, UPT, URZ, UR5, URZ, UP0, !UPT ;  /* 0x00000005ff057290 */ /* 0x000fce00087fe4ff */
[----:B------:R3:W-:Y:S02]  /*02f0*/  UTMACCTL.PF [UR6] ;  /* 0x00000000060079b9 */ /* 0x0007e40008040000 */
[----:B------:R3:W-:Y:S02]  /*0300*/  UTMACCTL.PF [UR4] ;  /* 0x00000000040079b9 */ /* 0x0007e40008040000 */
[----:B---3--:R-:W-:Y:S01]  /*0310*/  NOP ;  /* 0x0000000000007918 */ /* 0x008fe20000000000 */
.L_x_5:
[----:B------:R-:W-:Y:S05]  /*0320*/  BSYNC.RECONVERGENT B0 ;  /* 0x0000000000007941 */ /* 0x000fea0003800200 */
.L_x_4:
[----:B------:R-:W-:Y:S04]  /*0330*/  BSSY.RECONVERGENT B0, `(.L_x_6) ;  /* 0x000000a000007945 */ /* 0x000fe80003800200 */
        /* <DEDUP_REMOVED lines=9> */
.L_x_7:
[----:B------:R-:W-:Y:S05]  /*03d0*/  BSYNC.RECONVERGENT B0 ;  /* 0x0000000000007941 */ /* 0x000fea0003800200 */
.L_x_6:
[----:B------:R-:W3:Y:S01]  /*03e0*/  LDCU.64 UR4, c[0x0][0x888] ;  /* 0x00011100ff0477ac */ /* 0x000ee20008000a00 */
[----:B------:R-:W-:Y:S01]  /*03f0*/  ISETP.NE.AND.EX P0, PT, RZ, UR9, PT, P0 ;  /* 0x00000009ff007c0c */ /* 0x000fe2000bf05300 */
[----:B------:R-:W-:Y:S01]  /*0400*/  UPLOP3.LUT UP3, UPT, UPT, UPT, UPT, 0x80, 0x8 ;  /* 0x000000000008789c */ /* 0x000fe20003f6f070 */
[----:B---3--:R-:W-:-:S04]  /*0410*/  ISETP.NE.U32.AND P1, PT, RZ, UR4, PT ;  /* 0x00000004ff007c0c */ /* 0x008fc8000bf25070 */
[----:B------:R-:W-:-:S13]  /*0420*/  ISETP.NE.AND.EX P1, PT, RZ, UR5, PT, P1 ;  /* 0x00000005ff007c0c */ /* 0x000fda000bf25310 */
[----:B------:R-:W-:Y:S05]  /*0430*/  @P1 BRA P0, `(.L_x_8) ;  /* 0x0000000000281947 */ /* 0x000fea0000000000 */
[----:B------:R-:W-:Y:S01]  /*0440*/  UISETP.NE.U32.AND UP0, UPT, UR8, URZ, UPT ;  /* 0x000000ff0800728c */ /* 0x000fe2000bf05070 */
[----:B-----5:R-:W-:Y:S01]  /*0450*/  FSETP.NEU.AND P0, PT, R27, RZ, PT ;  /* 0x000000ff1b00720b */ /* 0x020fe20003f0d000 */
[----:B------:R-:W-:Y:S02]  /*0460*/  UISETP.NE.U32.AND UP2, UPT, UR4, URZ, UPT ;  /* 0x000000ff0400728c */ /* 0x000fe4000bf45070 */
[----:B------:R-:W-:Y:S02]  /*0470*/  UISETP.NE.AND.EX UP1, UPT, UR9, URZ, UPT, UP0 ;  /* 0x000000ff0900728c */ /* 0x000fe4000bf25300 */
[----:B------:R-:W-:-:S04]  /*0480*/  UISETP.NE.AND.EX UP0, UPT, UR5, URZ, UPT, UP2 ;  /* 0x000000ff0500728c */ /* 0x000fc8000bf05320 */
[----:B------:R-:W-:-:S04]  /*0490*/  USEL UR4, URZ, 0xffffffff, UP0 ;  /* 0xffffffffff047887 */ /* 0x000fc80008000000 */
[----:B------:R-:W-:Y:S01]  /*04a0*/  VOTEU.ANY UP0, P0 ;  /* 0x0000000000ff7886 */ /* 0x000fe20000000100 */
[----:B------:R-:W-:-:S04]  /*04b0*/  @!UP1 USEL UR4, URZ, 0xffffffff, UP0 ;  /* 0xffffffffff049887 */ /* 0x000fc80008000000 */
[----:B------:R-:W-:-:S04]  /*04c0*/  ULOP3.LUT UR4, UR4, 0x1, URZ, 0xc0, !UPT ;  /* 0x0000000104047892 */ /* 0x000fc8000f8ec0ff */
[----:B------:R-:W-:-:S11]  /*04d0*/  UISETP.NE.U32.AND UP3, UPT, UR4, 0x1, UPT ;  /* 0x000000010400788c */ /* 0x000fd6000bf65070 */
.L_x_8:
[----:B-1----:R-:W1:Y:S01]  /*04e0*/  SHFL.IDX PT, R2, R50, RZ, 0x1f ;  /* 0x00001fff32027589 */ /* 0x002e6200000e0000 */
[----:B------:R-:W-:-:S04]  /*04f0*/  UISETP.NE.AND UP0, UPT, UR17, 0x2, UPT ;  /* 0x000000021100788c */ /* 0x000fc8000bf05270 */
[----:B------:R-:W-:Y:S01]  /*0500*/  USEL UR48, URZ, 0x1, UP0 ;  /* 0x00000001ff307887 */ /* 0x000fe20008000000 */
[----:B-1----:R-:W-:-:S13]  /*0510*/  ISETP.NE.AND P0, PT, R2, RZ, PT ;  /* 0x000000ff0200720c */ /* 0x002fda0003f05270 */
[----:B------:R-:W-:Y:S05]  /*0520*/  @P0 BRA `(.L_x_9) ;  /* 0x0000000000840947 */ /* 0x000fea0003800000 */
[----:B------:R-:W-:Y:S01]  /*0530*/  ELECT P0, URZ, PT ;  /* 0x0000000000ff782f */ /* 0x000fe20003800000 */
[----:B------:R-:W-:-:S12]  /*0540*/  BSSY.RECONVERGENT B0, `(.L_x_9) ;  /* 0x000001f000007945 */ /* 0x000fd80003800200 */
[----:B------:R-:W-:Y:S05]  /*0550*/  @!P0 BRA `(.L_x_10) ;  /* 0x0000000000748947 */ /* 0x000fea0003800000 */
[----:B------:R-:W1:Y:S01]  /*0560*/  S2UR UR4, SR_CgaCtaId ;  /* 0x00000000000479c3 */ /* 0x000e620000008800 */
[----:B------:R-:W-:Y:S01]  /*0570*/  UMOV UR5, 0x400 ;  /* 0x0000040000057882 */ /* 0x000fe20000000000 */
[----:B------:R-:W-:Y:S01]  /*0580*/  UMOV UR8, 0x1 ;  /* 0x0000000100087882 */ /* 0x000fe20000000000 */
[----:B------:R-:W-:Y:S01]  /*0590*/  UMOV UR6, 0x7 ;  /* 0x0000000700067882 */ /* 0x000fe20000000000 */
[----:B------:R-:W-:-:S04]  /*05a0*/  UIADD3 UR8, UPT, UPT, -UR8, 0x100000, URZ ;  /* 0x0010000008087890 */ /* 0x000fc8000fffe1ff */
[----:B------:R-:W-:Y:S02]  /*05b0*/  USHF.L.U32 UR9, UR8, 0xb, URZ ;  /* 0x0000000b08097899 */ /* 0x000fe400080006ff */
[----:B------:R-:W-:Y:S02]  /*05c0*/  USHF.L.U32 UR8, UR8, 0x1, URZ ;  /* 0x0000000108087899 */ /* 0x000fe400080006ff */
[----:B------:R-:W-:-:S04]  /*05d0*/  UIADD3 UR6, UPT, UPT, -UR6, 0x100000, URZ ;  /* 0x0010000006067890 */ /* 0x000fc8000fffe1ff */
[----:B------:R-:W-:Y:S02]  /*05e0*/  USHF.L.U32 UR7, UR6, 0xb, URZ ;  /* 0x0000000b06077899 */ /* 0x000fe400080006ff */
[----:B------:R-:W-:Y:S02]  /*05f0*/  USHF.L.U32 UR6, UR6, 0x1, URZ ;  /* 0x0000000106067899 */ /* 0x000fe400080006ff */
[----:B-1----:R-:W-:Y:S01]  /*0600*/  ULEA UR4, UR4, UR5, 0x18 ;  /* 0x0000000504047291 */ /* 0x002fe2000f8ec0ff */
[----:B------:R-:W1:Y:S11]  /*0610*/  FENCE.VIEW.ASYNC.S ;  /* 0x00000000000073c6 */ /* 0x000e760000000000 */
[----:B-1----:R1:W3:Y:S01]  /*0620*/  SYNCS.EXCH.64 URZ, [UR4], UR8 ;  /* 0x0000000804ff75b2 */ /* 0x0022e20008000100 */
[----:B------:R1:W4:Y:S01]  /*0630*/  SYNCS.EXCH.64 URZ, [UR4+0x40], UR6 ;  /* 0x0000400604ff75b2 */ /* 0x0003220008000100 */
[----:B------:R1:W1:Y:S01]  /*0640*/  SYNCS.EXCH.64 URZ, [UR4+0x8], UR8 ;  /* 0x0000080804ff75b2 */ /* 0x0002620008000100 */
        /* <DEDUP_REMOVED lines=13> */
[----:B------:R-:W-:Y:S01]  /*0720*/  NOP ;  /* 0x0000000000007918 */ /* 0x000fe20000000000 */
.L_x_10:
[----:B-1----:R-:W-:Y:S05]  /*0730*/  BSYNC.RECONVERGENT B0 ;  /* 0x0000000000007941 */ /* 0x002fea0003800200 */
.L_x_9:
[----:B------:R-:W1:Y:S01]  /*0740*/  SHFL.IDX PT, R2, R50, RZ, 0x1f ;  /* 0x00001fff32027589 */ /* 0x000e6200000e0000 */
[----:B------:R-:W-:Y:S01]  /*0750*/  NOP ;  /* 0x0000000000007918 */ /* 0x000fe20000000000 */
[----:B-1----:R-:W-:-:S13]  /*0760*/  ISETP.NE.AND P0, PT, R2, 0x1, PT ;  /* 0x000000010200780c */ /* 0x002fda0003f05270 */
[----:B------:R-:W-:Y:S05]  /*0770*/  @P0 BRA `(.L_x_11) ;  /* 0x0000000000580947 */ /* 0x000fea0003800000 */
        /* <DEDUP_REMOVED lines=9> */
[----:B------:R-:W-:Y:S01]  /*0810*/  USHF.L.U32 UR6, UR6, 0x1, URZ ;  /* 0x0000000106067899 */ /* 0x000fe200080006ff */
[----:B------:R-:W-:Y:S01]  /*0820*/  ELECT P0, URZ, PT ;  /* 0x0000000000ff782f */ /* 0x000fe20003800000 */
[----:B-1----:R-:W-:Y:S01]  /*0830*/  ULEA UR4, UR4, UR5, 0x18 ;  /* 0x0000000504047291 */ /* 0x002fe2000f8ec0ff */
[----:B------:R-:W1:Y:S11]  /*0840*/  FENCE.VIEW.ASYNC.S ;  /* 0x00000000000073c6 */ /* 0x000e760000000000 */
[----:B-1----:R1:W1:Y:S01]  /*0850*/  SYNCS.EXCH.64 URZ, [UR4+0x80], UR8 ;  /* 0x0000800804ff75b2 */ /* 0x0022620008000100 */
        /* <DEDUP_REMOVED lines=8> */
.L_x_11:
[----:B------:R-:W2:Y:S01]  /*08e0*/  SHFL.IDX PT, R2, R50, RZ, 0x1f ;  /* 0x00001fff32027589 */ /* 0x000ea200000e0000 */
[----:B------:R-:W-:Y:S01]  /*08f0*/  NOP ;  /* 0x0000000000007918 */ /* 0x000fe20000000000 */
[----:B--2---:R-:W-:-:S13]  /*0900*/  ISETP.NE.AND P0, PT, R2, 0x3, PT ;  /* 0x000000030200780c */ /* 0x004fda0003f05270 */
[----:B------:R-:W-:Y:S05]  /*0910*/  @P0 BRA `(.L_x_12) ;  /* 0x0000000000300947 */ /* 0x000fea0003800000 */
[----:B-1----:R-:W1:Y:S01]  /*0920*/  S2UR UR4, SR_CgaCtaId ;  /* 0x00000000000479c3 */ /* 0x002e620000008800 */
[----:B------:R-:W-:Y:S01]  /*0930*/  UMOV UR6, 0x400 ;  /* 0x0000040000067882 */ /* 0x000fe20000000000 */
[----:B------:R-:W-:Y:S01]  /*0940*/  UMOV UR5, 0x20 ;  /* 0x0000002000057882 */ /* 0x000fe20000000000 */
[----:B------:R-:W-:Y:S01]  /*0950*/  ELECT P0, URZ, PT ;  /* 0x0000000000ff782f */ /* 0x000fe20003800000 */
[----:B-1----:R-:W-:Y:S02]  /*0960*/  ULEA UR6, UR4, UR6, 0x18 ;  /* 0x0000000604067291 */ /* 0x002fe4000f8ec0ff */
[----:B------:R-:W-:-:S04]  /*0970*/  UIADD3 UR4, UPT, UPT, -UR5, 0x100000, URZ ;  /* 0x0010000005047890 */ /* 0x000fc8000fffe1ff */
[----:B------:R-:W-:Y:S02]  /*0980*/  USHF.L.U32 UR5, UR4, 0xb, URZ ;  /* 0x0000000b04057899 */ /* 0x000fe400080006ff */
[----:B------:R-:W-:Y:S01]  /*0990*/  USHF.L.U32 UR4, UR4, 0x1, URZ ;  /* 0x0000000104047899 */ /* 0x000fe200080006ff */
[----:B------:R-:W1:Y:S11]  /*09a0*/  FENCE.VIEW.ASYNC.S ;  /* 0x00000000000073c6 */ /* 0x000e760000000000 */
[----:B-1----:R2:W1:Y:S01]  /*09b0*/  SYNCS.EXCH.64 URZ, [UR6+0xc0], UR4 ;  /* 0x0000c00406ff75b2 */ /* 0x0024620008000100 */
[----:B------:R2:W1:Y:S02]  /*09c0*/  SYNCS.EXCH.64 URZ, [UR6+0xc8], UR4 ;  /* 0x0000c80406ff75b2 */ /* 0x0004640008000100 */
[----:B--2---:R-:W-:Y:S01]  /*09d0*/  NOP ;  /* 0x0000000000007918 */ /* 0x004fe20000000000 */
.L_x_12:
[----:B------:R-:W2:Y:S01]  /*09e0*/  SHFL.IDX PT, R2, R50, RZ, 0x1f ;  /* 0x00001fff32027589 */ /* 0x000ea200000e0000 */
[----:B------:R-:W-:Y:S01]  /*09f0*/  NOP ;  /* 0x0000000000007918 */ /* 0x000fe20000000000 */
[----:B--2---:R-:W-:-:S13]  /*0a00*/  ISETP.NE.AND P0, PT, R2, 0x4, PT ;  /* 0x000000040200780c */ /* 0x004fda0003f05270 */
[----:B------:R-:W-:Y:S05]  /*0a10*/  @P0 BRA `(.L_x_13) ;  /* 0x00000000004c0947 */ /* 0x000fea0003800000 */
[----:B-1----:R-:W1:Y:S01]  /*0a20*/  S2UR UR6, SR_CgaCtaId ;  /* 0x00000000000679c3 */ /* 0x002e620000008800 */
[----:B------:R-:W-:Y:S01]  /*0a30*/  UMOV UR4, 0xe20 ;  /* 0x00000e2000047882 */ /* 0x000fe20000000000 */
[----:B------:R-:W-:Y:S01]  /*0a40*/  UMOV UR5, 0x400 ;  /* 0x0000040000057882 */ /* 0x000fe20000000000 */
[----:B------:R-:W-:Y:S01]  /*0a50*/  USEL UR4, UR4, 0xc20, UP3 ;  /* 0x00000c2004047887 */ /* 0x000fe20009800000 */
[----:B------:R-:W-:Y:S01]  /*0a60*/  UMOV UR8, 0x1 ;  /* 0x0000000100087882 */ /* 0x000fe20000000000 */
[----:B------:R-:W-:Y:S01]  /*0a70*/  ELECT P0, URZ, PT ;  /* 0x0000000000ff782f */ /* 0x000fe20003800000 */
[----:B------:R-:W-:-:S04]  /*0a80*/  UIADD3 UR8, UPT, UPT, -UR8, 0x100000, URZ ;  /* 0x0010000008087890 */ /* 0x000fc8000fffe1ff */
[----:B------:R-:W-:Y:S02]  /*0a90*/  USHF.L.U32 UR9, UR8, 0xb, URZ ;  /* 0x0000000b08097899 */ /* 0x000fe400080006ff */
[----:B------:R-:W-:Y:S02]  /*0aa0*/  USHF.L.U32 UR8, UR8, 0x1, URZ ;  /* 0x0000000108087899 */ /* 0x000fe400080006ff */
[----:B-1----:R-:W-:Y:S02]  /*0ab0*/  ULEA UR6, UR6, UR5, 0x18 ;  /* 0x0000000506067291 */ /* 0x002fe4000f8ec0ff */
[----:B------:R-:W-:-:S04]  /*0ac0*/  UIADD3 UR4, UPT, UPT, -UR4, 0x100000, URZ ;  /* 0x0010000004047890 */ /* 0x000fc8000fffe1ff */
[----:B------:R-:W-:Y:S02]  /*0ad0*/  USHF.L.U32 UR5, UR4, 0xb, URZ ;  /* 0x0000000b04057899 */ /* 0x000fe400080006ff */
[----:B------:R-:W-:Y:S01]  /*0ae0*/  USHF.L.U32 UR4, UR4, 0x1, URZ ;  /* 0x0000000104047899 */ /* 0x000fe200080006ff */
[----:B------:R-:W1:Y:S03]  /*0af0*/  FENCE.VIEW.ASYNC.S ;  /* 0x00000000000073c6 */ /* 0x000e660000000000 */
[----:B-1----:R2:W1:Y:S08]  /*0b00*/  SYNCS.EXCH.64 URZ, [UR6+0xd0], UR8 ;  /* 0x0000d00806ff75b2 */ /* 0x0024700008000100 */
[----:B------:R2:W1:Y:S01]  /*0b10*/  SYNCS.EXCH.64 URZ, [UR6+0xe0], UR4 ;  /* 0x0000e00406ff75b2 */ /* 0x0004620008000100 */
[----:B------:R2:W1:Y:S01]  /*0b20*/  SYNCS.EXCH.64 URZ, [UR6+0xd8], UR8 ;  /* 0x0000d80806ff75b2 */ /* 0x0004620008000100 */
[----:B------:R2:W1:Y:S02]  /*0b30*/  SYNCS.EXCH.64 URZ, [UR6+0xe8], UR4 ;  /* 0x0000e80406ff75b2 */ /* 0x0004640008000100 */
[----:B--2---:R-:W-:Y:S01]  /*0b40*/  NOP ;  /* 0x0000000000007918 */ /* 0x004fe20000000000 */
.L_x_13:
[----:B------:R-:W2:Y:S01]  /*0b50*/  SHFL.IDX PT, R2, R50, RZ, 0x1f ;  /* 0x00001fff32027589 */ /* 0x000ea200000e0000 */
[----:B------:R-:W-:Y:S01]  /*0b60*/  NOP ;  /* 0x0000000000007918 */ /* 0x000fe20000000000 */
[----:B--2---:R-:W-:-:S13]  /*0b70*/  ISETP.NE.AND P0, PT, R2, 0x5, PT ;  /* 0x000000050200780c */ /* 0x004fda0003f05270 */
[----:B------:R-:W-:Y:S05]  /*0b80*/  @P0 BRA `(.L_x_14) ;  /* 0x0000000000580947 */ /* 0x000fea0003800000 */
[----:B-1----:R-:W1:Y:S01]  /*0b90*/  S2UR UR4, SR_CgaCtaId ;  /* 0x00000000000479c3 */ /* 0x002e620000008800 */
        /* <DEDUP_REMOVED lines=19> */
[----:B------:R2:W1:Y:S02]  /*0cd0*/  SYNCS.EXCH.64 URZ, [UR4+0x128], UR6 ;  /* 0x0001280604ff75b2 */ /* 0x0004640008000100 */
[----:B--2---:R-:W-:Y:S01]  /*0ce0*/  NOP ;  /* 0x0000000000007918 */ /* 0x004fe20000000000 */
.L_x_14:
[----:B------:R-:W2:Y:S01]  /*0cf0*/  SHFL.IDX PT, R2, R50, RZ, 0x1f ;  /* 0x00001fff32027589 */ /* 0x000ea200000e0000 */
[----:B------:R-:W-:Y:S01]  /*0d00*/  NOP ;  /* 0x0000000000007918 */ /* 0x000fe20000000000 */
[----:B--2---:R-:W-:-:S13]  /*0d10*/  ISETP.NE.AND P0, PT, R2, 0x3, PT ;  /* 0x000000030200780c */ /* 0x004fda0003f05270 */
[----:B------:R-:W-:Y:S05]  /*0d20*/  @P0 BRA `(.L_x_15) ;  /* 0x0000000000380947 */ /* 0x000fea0003800000 */
[----:B------:R-:W2:Y:S01]  /*0d30*/  S2UR UR5, SR_CgaCtaId ;  /* 0x00000000000579c3 */ /* 0x000ea20000008800 */
[----:B-1----:R-:W-:Y:S01]  /*0d40*/  UMOV UR4, 0x400 ;  /* 0x0000040000047882 */ /* 0x002fe20000000000 */
[----:B------:R-:W-:Y:S01]  /*0d50*/  UMOV UR6, 0x20 ;  /* 0x0000002000067882 */ /* 0x000fe20000000000 */
[----:B------:R-:W-:Y:S01]  /*0d60*/  ELECT P0, URZ, PT ;  /* 0x0000000000ff782f */ /* 0x000fe20003800000 */
[----:B------:R-:W-:-:S04]  /*0d70*/  UIADD3 UR6, UPT, UPT, -UR6, 0x100000, URZ ;  /* 0x0010000006067890 */ /* 0x000fc8000fffe1ff */
[----:B------:R-:W-:Y:S02]  /*0d80*/  USHF.L.U32 UR7, UR6, 0xb, URZ ;  /* 0x0000000b06077899 */ /* 0x000fe400080006ff */
[----:B------:R-:W-:Y:S02]  /*0d90*/  USHF.L.U32 UR6, UR6, 0x1, URZ ;  /* 0x0000000106067899 */ /* 0x000fe400080006ff */
[----:B--2---:R-:W-:Y:S01]  /*0da0*/  ULEA UR4, UR5, UR4, 0x18 ;  /* 0x0000000405047291 */ /* 0x004fe2000f8ec0ff */
[----:B------:R-:W1:Y:S11]  /*0db0*/  FENCE.VIEW.ASYNC.S ;  /* 0x00000000000073c6 */ /* 0x000e760000000000 */
[----:B-1----:R2:W1:Y:S01]  /*0dc0*/  SYNCS.EXCH.64 URZ, [UR4+0x130], UR6 ;  /* 0x0001300604ff75b2 */ /* 0x0024620008000100 */
[----:B------:R2:W1:Y:S01]  /*0dd0*/  SYNCS.EXCH.64 URZ, [UR4+0x140], UR6 ;  /* 0x0001400604ff75b2 */ /* 0x0004620008000100 */
[----:B------:R2:W1:Y:S01]  /*0de0*/  SYNCS.EXCH.64 URZ, [UR4+0x138], UR6 ;  /* 0x0001380604ff75b2 */ /* 0x0004620008000100 */
[----:B------:R2:W1:Y:S02]  /*0df0*/  SYNCS.EXCH.64 URZ, [UR4+0x148], UR6 ;  /* 0x0001480604ff75b2 */ /* 0x0004640008000100 */
[----:B--2---:R-:W-:Y:S01]  /*0e00*/  NOP ;  /* 0x0000000000007918 */ /* 0x004fe20000000000 */
.L_x_15:
[----:B------:R-:W2:Y:S01]  /*0e10*/  LDCU UR33, c[0x0][0x36c] ;  /* 0x00006d80ff2177ac */ /* 0x000ea20008000800 */
[----:B------:R-:W-:Y:S01]  /*0e20*/  ISETP.NE.OR P3, PT, R0, 0x2, !P3 ;  /* 0x000000020000780c */ /* 0x000fe20005f65670 */
[----:B------:R-:W-:Y:S01]  /*0e30*/  NOP ;  /* 0x0000000000007918 */ /* 0x000fe20000000000 */
[----:B------:R-:W-:Y:S01]  /*0e40*/  LOP3.LUT R0, R60, 0x1f, RZ, 0xc0, !PT ;  /* 0x0000001f3c007812 */ /* 0x000fe200078ec0ff */
[----:B------:R-:W-:Y:S02]  /*0e50*/  UISETP.NE.AND UP4, UPT, UR17, URZ, UPT ;  /* 0x000000ff1100728c */ /* 0x000fe4000bf85270 */
[----:B--2---:R-:W-:-:S09]  /*0e60*/  UISETP.EQ.U32.AND UP0, UPT, UR33, 0x1, UPT ;  /* 0x000000012100788c */ /* 0x004fd2000bf02070 */
[----:B------:R-:W-:Y:S05]  /*0e70*/  BRA.U !UP0, `(.L_x_16) ;  /* 0x0000000108087547 */ /* 0x000fea000b800000 */
[----:B-1-34-:R-:W-:Y:S01]  /*0e80*/  UCGABAR_ARV ;  /* 0x00000000000079c7 */ /* 0x01afe20008000000 */
[----:B------:R-:W-:Y:S05]  /*0e90*/  BRA `(.L_x_17) ;  /* 0x0000000000047947 */ /* 0x000fea0003800000 */
.L_x_16:
[----:B-1-34-:R-:W-:Y:S01]  /*0ea0*/  NOP ;  /* 0x0000000000007918 */ /* 0x01afe20000000000 */
.L_x_17:
[----:B------:R-:W1:Y:S01]  /*0eb0*/  S2UR UR8, SR_CTAID.X ;  /* 0x00000000000879c3 */ /* 0x000e620000002500 */
[----:B------:R-:W-:-:S05]  /*0ec0*/  CS2R.32 R52, SR_CgaSize ;  /* 0x0000000000347805 */ /* 0x000fca0000008a00 */
[----:B------:R-:W-:-:S05]  /*0ed0*/  IMAD R52, R52, -0xa0, RZ ;  /* 0xffffff6034347824 */ /* 0x000fca00078e02ff */
[----:B------:R-:W-:-:S14]  /*0ee0*/  R2UR UR4, R52 ;  /* 0x00000000340472ca */ /* 0x000fdc00000e0000 */
[----:B------:R-:W2:Y:S01]  /*0ef0*/  LDCU UR4, c[0x0][UR4+0x2b0] ;  /* 0x00005600040477ac */ /* 0x000ea20008000800 */
[----:B------:R-:W-:-:S05]  /*0f00*/  CS2R.32 R52, SR_CgaSize ;  /* 0x0000000000347805 */ /* 0x000fca0000008a00 */
[----:B------:R-:W-:-:S05]  /*0f10*/  IMAD R52, R52, -0xa0, RZ ;  /* 0xffffff6034347824 */ /* 0x000fca00078e02ff */
[----:B------:R-:W-:-:S14]  /*0f20*/  R2UR UR5, R52 ;  /* 0x00000000340572ca */ /* 0x000fdc00000e0000 */
[----:B------:R-:W3:Y:S01]  /*0f30*/  LDCU UR5, c[0x0][UR5+0x2b4] ;  /* 0x00005680050577ac */ /* 0x000ee20008000800 */
[----:B------:R-:W4:Y:S01]  /*0f40*/  S2UR UR9, SR_CTAID.Y ;  /* 0x00000000000979c3 */ /* 0x000f220000002600 */
[----:B------:R-:W-:-:S05]  /*0f50*/  CS2R.32 R52, SR_CgaSize ;  /* 0x0000000000347805 */ /* 0x000fca0000008a00 */
[----:B------:R-:W-:-:S05]  /*0f60*/  IMAD R52, R52, -0xa0, RZ ;  /* 0xffffff6034347824 */ /* 0x000fca00078e02ff */
[----:B------:R-:W-:-:S14]  /*0f70*/  R2UR UR10, R52 ;  /* 0x00000000340a72ca */ /* 0x000fdc00000e0000 */
[----:B------:R-:W3:Y:S01]  /*0f80*/  LDCU UR10, c[0x0][UR10+0x2a0] ;  /* 0x000054000a0a77ac */ /* 0x000ee20008000800 */
[----:B------:R-:W-:-:S05]  /*0f90*/  CS2R.32 R52, SR_CgaSize ;  /* 0x0000000000347805 */ /* 0x000fca0000008a00 */
[----:B------:R-:W-:-:S05]  /*0fa0*/  IMAD R52, R52, -0xa0, RZ ;  /* 0xffffff6034347824 */ /* 0x000fca00078e02ff */
[----:B------:R-:W-:-:S14]  /*0fb0*/  R2UR UR11, R52 ;  /* 0x00000000340b72ca */ /* 0x000fdc00000e0000 */
[----:B------:R-:W3:Y:S01]  /*0fc0*/  LDCU UR11, c[0x0][UR11+0x2a4] ;  /* 0x000054800b0b77ac */ /* 0x000ee20008000800 */
[----:B------:R-:W3:Y:S01]  /*0fd0*/  S2UR UR6, SR_CgaCtaId ;  /* 0x00000000000679c3 */ /* 0x000ee20000008800 */
[----:B------:R-:W3:Y:S01]  /*0fe0*/  LDCU UR28, c[0x0][0xb24] ;  /* 0x00016480ff1c77ac */ /* 0x000ee20008000800 */
[----:B------:R-:W-:Y:S01]  /*0ff0*/  UMOV UR27, 0x1111 ;  /* 0x00001111001b7882 */ /* 0x000fe20000000000 */
[----:B------:R-:W-:Y:S01]  /*1000*/  UMOV UR26, 0xf ;  /* 0x0000000f001a7882 */ /* 0x000fe20000000000 */
[----:B------:R-:W3:Y:S01]  /*1010*/  LDCU UR42, c[0x0][0xb24] ;  /* 0x00016480ff2a77ac */ /* 0x000ee20008000800 */
[----:B-1----:R-:W-:-:S03]  /*1020*/  I2FP.F32.U32 R3, UR8 ;  /* 0x0000000800037c45 */ /* 0x002fc60008201000 */
[----:B------:R-:W1:Y:S01]  /*1030*/  S2UR UR36, SR_CTAID.Z ;  /* 0x00000000002479c3 */ /* 0x000e620000002700 */
[----:B------:R-:W1:Y:S01]  /*1040*/  LDCU UR29, c[0x0][0xb30] ;  /* 0x00016600ff1d77ac */ /* 0x000e620008000800 */
[----:B--2---:R-:W-:Y:S01]  /*1050*/  FMUL R3, R3, UR4 ;  /* 0x0000000403037c20 */ /* 0x004fe20008400000 */
[----:B------:R-:W-:Y:S01]  /*1060*/  UISETP.NE.AND UP6, UPT, UR17, 0x2, UPT ;  /* 0x000000021100788c */ /* 0x000fe2000bfc5270 */
[----:B----4-:R-:W-:Y:S01]  /*1070*/  I2FP.F32.U32 R2, UR9 ;  /* 0x0000000900027c45 */ /* 0x010fe20008201000 */
[----:B------:R-:W-:Y:S01]  /*1080*/  UMOV UR16, UR8 ;  /* 0x0000000800107c82 */ /* 0x000fe20008000000 */
[----:B------:R-:W-:Y:S02]  /*1090*/  UMOV UR20, UR9 ;  /* 0x0000000900147c82 */ /* 0x000fe40008000000 */
[----:B------:R-:W2:Y:S01]  /*10a0*/  F2I.U32.TRUNC.NTZ R3, R3 ;  /* 0x0000000300037305 */ /* 0x000ea2000020f000 */
[----:B---3--:R-:W-:Y:S01]  /*10b0*/  UISETP.GE.AND UP5, UPT, UR28, 0x1, UPT ;  /* 0x000000011c00788c */ /* 0x008fe2000bfa6270 */
[----:B------:R-:W-:Y:S01]  /*10c0*/  FMUL R2, R2, UR5 ;  /* 0x0000000502027c20 */ /* 0x000fe20008400000 */
[----:B------:R-:W-:-:S02]  /*10d0*/  ULOP3.LUT UR50, UR6, 0x3, URZ, 0xc0, !UPT ;  /* 0x0000000306327892 */ /* 0x000fc4000f8ec0ff */
[----:B------:R-:W-:-:S03]  /*10e0*/  ULOP3.LUT UR4, UR6, 0xc, URZ, 0xc0, !UPT ;  /* 0x0000000c06047892 */ /* 0x000fc6000f8ec0ff */
[----:B------:R-:W3:Y:S01]  /*10f0*/  F2I.U32.TRUNC.NTZ R2, R2 ;  /* 0x0000000200027305 */ /* 0x000ee2000020f000 */
[----:B------:R-:W-:Y:S02]  /*1100*/  USHF.R.U32.HI UR32, URZ, 0x2, UR6 ;  /* 0x00000002ff207899 */ /* 0x000fe40008011606 */
[----:B------:R-:W-:Y:S02]  /*1110*/  USHF.L.U32 UR31, UR6, 0x8, URZ ;  /* 0x00000008061f7899 */ /* 0x000fe400080006ff */
[----:B------:R-:W-:Y:S02]  /*1120*/  USHF.L.U32 UR30, UR6, 0xb, URZ ;  /* 0x0000000b061e7899 */ /* 0x000fe400080006ff */
[----:B------:R-:W-:Y:S01]  /*1130*/  UISETP.GT.U32.AND UP1, UPT, UR50, 0xffff, UPT ;  /* 0x0000ffff3200788c */ /* 0x000fe2000bf24070 */
[----:B--2---:R-:W-:Y:S01]  /*1140*/  R2UR UR7, R3 ;  /* 0x00000000030772ca */ /* 0x004fe200000e0000 */
[----:B------:R-:W-:Y:S02]  /*1150*/  UISETP.GT.U32.AND UP0, UPT, UR4, 0xffff, UPT ;  /* 0x0000ffff0400788c */ /* 0x000fe4000bf04070 */
[----:B------:R-:W-:-:S02]  /*1160*/  USEL UR5, UR50, 0xffff, !UP1 ;  /* 0x0000ffff32057887 */ /* 0x000fc4000c800000 */
[----:B------:R-:W-:Y:S01]  /*1170*/  USEL UR4, UR4, 0xffff, !UP0 ;  /* 0x0000ffff04047887 */ /* 0x000fe2000c000000 */
[----:B---3--:R-:W-:Y:S01]  /*1180*/  R2UR UR6, R2 ;  /* 0x00000000020672ca */ /* 0x008fe200000e0000 */
[----:B------:R-:W-:Y:S01]  /*1190*/  ULOP3.LUT UR5, UR5, 0xffff, URZ, 0xc0, !UPT ;  /* 0x0000ffff05057892 */ /* 0x000fe2000f8ec0ff */
[----:B------:R-:W-:Y:S01]  /*11a0*/  PRMT R2, RZ, 0x7610, R2 ;  /* 0x00007610ff027816 */ /* 0x000fe20000000002 */
[----:B------:R-:W-:Y:S02]  /*11b0*/  ULOP3.LUT UR4, UR4, 0xffff, URZ, 0xc0, !UPT ;  /* 0x0000ffff04047892 */ /* 0x000fe4000f8ec0ff */
[----:B------:R-:W-:Y:S02]  /*11c0*/  USHF.L.U32 UR27, UR27, UR5, URZ ;  /* 0x000000051b1b7299 */ /* 0x000fe400080006ff */
[----:B------:R-:W-:Y:S02]  /*11d0*/  USHF.L.U32 UR26, UR26, UR4, URZ ;  /* 0x000000041a1a7299 */ /* 0x000fe400080006ff */
[----:B------:R-:W-:-:S02]  /*11e0*/  UIADD3 UR5, UPT, UPT, -UR7, URZ, URZ ;  /* 0x000000ff07057290 */ /* 0x000fc4000fffe1ff */
[----:B------:R-:W-:Y:S02]  /*11f0*/  ULOP3.LUT UR31, UR31, 0xc00, URZ, 0xc0, !UPT ;  /* 0x00000c001f1f7892 */ /* 0x000fe4000f8ec0ff */
[----:B------:R-:W-:Y:S02]  /*1200*/  UIADD3 UR4, UPT, UPT, -UR6, URZ, URZ ;  /* 0x000000ff06047290 */ /* 0x000fe4000fffe1ff */
[----:B------:R-:W-:Y:S02]  /*1210*/  UIMAD UR5, UR10, UR5, UR8 ;  /* 0x000000050a0572a4 */ /* 0x000fe4000f8e0208 */
[----:B------:R-:W-:Y:S02]  /*1220*/  UIMAD UR4, UR11, UR4, UR9 ;  /* 0x000000040b0472a4 */ /* 0x000fe4000f8e0209 */
[----:B------:R-:W-:Y:S02]  /*1230*/  ULOP3.LUT UR30, UR30, 0x1800, URZ, 0xc0, !UPT ;  /* 0x000018001e1e7892 */ /* 0x000fe4000f8ec0ff */
[----:B------:R-:W-:-:S02]  /*1240*/  IMAD.U32 R52, RZ, RZ, UR5 ;  /* 0x00000005ff347e24 */ /* 0x000fc4000f8e00ff */
[----:B------:R-:W-:Y:S01]  /*1250*/  IMAD.U32 R51, RZ, RZ, UR4 ;  /* 0x00000004ff337e24 */ /* 0x000fe2000f8e00ff */
[----:B-1----:R-:W-:Y:S07]  /*1260*/  BRA.U UP4, `(.L_x_18) ;  /* 0x0000000104cc7547 */ /* 0x002fee000b800000 */
[----:B------:R-:W-:Y:S02]  /*1270*/  R2UR UR4, R51 ;  /* 0x00000000330472ca */ /* 0x000fe400000e0000 */
[----:B------:R-:W-:-:S11]  /*1280*/  R2UR UR23, R52 ;  /* 0x00000000341772ca */ /* 0x000fd600000e0000 */
[----:B------:R-:W-:Y:S02]  /*1290*/  UISETP.NE.AND UP0, UPT, UR4, URZ, UPT ;  /* 0x000000ff0400728c */ /* 0x000fe4000bf05270 */
[----:B------:R-:W-:Y:S02]  /*12a0*/  UISETP.NE.AND UP2, UPT, UR4, 0x1, UPT ;  /* 0x000000010400788c */ /* 0x000fe4000bf45270 */
[----:B------:R-:W-:Y:S02]  /*12b0*/  UISETP.NE.AND UP1, UPT, UR23, URZ, UP0 ;  /* 0x000000ff1700728c */ /* 0x000fe40008725270 */
[----:B------:R-:W-:Y:S02]  /*12c0*/  USEL UR6, URZ, 0x2, UP0 ;  /* 0x00000002ff067887 */ /* 0x000fe40008000000 */
[----:B------:R-:W-:Y:S02]  /*12d0*/  USEL UR9, URZ, 0x1, UP1 ;  /* 0x00000001ff097887 */ /* 0x000fe40008800000 */
[----:B------:R-:W-:-:S02]  /*12e0*/  UISETP.NE.AND UP1, UPT, UR4, 0x2, UPT ;  /* 0x000000020400788c */ /* 0x000fc4000bf25270 */
[----:B------:R-:W-:Y:S02]  /*12f0*/  USEL UR12, URZ, 0x4, UP0 ;  /* 0x00000004ff0c7887 */ /* 0x000fe40008000000 */
[----:B------:R-:W-:Y:S02]  /*1300*/  USEL UR18, URZ, 0x8, UP0 ;  /* 0x00000008ff127887 */ /* 0x000fe40008000000 */
[----:B------:R-:W-:Y:S02]  /*1310*/  UISETP.NE.AND UP0, UPT, UR4, 0x3, UPT ;  /* 0x000000030400788c */ /* 0x000fe4000bf05270 */
[----:B------:R-:W-:Y:S02]  /*1320*/  USEL UR4, URZ, 0x100, UP1 ;  /* 0x00000100ff047887 */ /* 0x000fe40008800000 */
[----:B------:R-:W-:Y:S02]  /*1330*/  USEL UR10, URZ, 0x200, UP1 ;  /* 0x00000200ff0a7887 */ /* 0x000fe40008800000 */
[----:B------:R-:W-:-:S02]  /*1340*/  USEL UR14, URZ, 0x400, UP1 ;  /* 0x00000400ff0e7887 */ /* 0x000fc40008800000 */
[----:B------:R-:W-:Y:S02]  /*1350*/  USEL UR21, URZ, 0x800, UP1 ;  /* 0x00000800ff157887 */ /* 0x000fe40008800000 */
[----:B------:R-:W-:Y:S02]  /*1360*/  USEL UR5, URZ, 0x10, UP2 ;  /* 0x00000010ff057887 */ /* 0x000fe40009000000 */
[----:B------:R-:W-:Y:S02]  /*1370*/  UISETP.NE.AND UP1, UPT, UR23, URZ, UPT ;  /* 0x000000ff1700728c */ /* 0x000fe4000bf25270 */
[----:B------:R-:W-:Y:S02]  /*1380*/  USEL UR7, URZ, 0x1000, UP0 ;  /* 0x00001000ff077887 */ /* 0x000fe40008000000 */
[----:B------:R-:W-:Y:S02]  /*1390*/  USEL UR11, URZ, 0x2000, UP0 ;  /* 0x00002000ff0b7887 */ /* 0x000fe40008000000 */
[----:B------:R-:W-:-:S02]  /*13a0*/  USEL UR15, URZ, 0x4000, UP0 ;  /* 0x00004000ff0f7887 */ /* 0x000fc40008000000 */
[----:B------:R-:W-:Y:S02]  /*13b0*/  USEL UR22, URZ, 0x8000, UP0 ;  /* 0x00008000ff167887 */ /* 0x000fe40008000000 */
[----:B------:R-:W-:Y:S02]  /*13c0*/  UISETP.NE.AND UP0, UPT, UR23, 0x1, UPT ;  /* 0x000000011700788c */ /* 0x000fe4000bf05270 */
[----:B------:R-:W-:Y:S02]  /*13d0*/  USEL UR5, UR5, 0x10, UP1 ;  /* 0x0000001005057887 */ /* 0x000fe40008800000 */
[----:B------:R-:W-:Y:S02]  /*13e0*/  USEL UR4, UR4, 0x100, UP1 ;  /* 0x0000010004047887 */ /* 0x000fe40008800000 */
[----:B------:R-:W-:Y:S02]  /*13f0*/  USEL UR8, URZ, 0x20, UP2 ;  /* 0x00000020ff087887 */ /* 0x000fe40009000000 */
[----:B------:R-:W-:-:S02]  /*1400*/  USEL UR7, UR7, 0x1000, UP1 ;  /* 0x0000100007077887 */ /* 0x000fc40008800000 */
[----:B------:R-:W-:Y:S02]  /*1410*/  USEL UR6, UR6, 0x2, UP0 ;  /* 0x0000000206067887 */ /* 0x000fe40008000000 */
[----:B------:R-:W-:Y:S02]  /*1420*/  UIADD3 UR4, UPT, UPT, UR4, UR5, UR9 ;  /* 0x0000000504047290 */ /* 0x000fe4000fffe009 */
[----:B------:R-:W-:Y:S02]  /*1430*/  UISETP.NE.AND UP1, UPT, UR23, 0x2, UPT ;  /* 0x000000021700788c */ /* 0x000fe4000bf25270 */
[----:B------:R-:W-:Y:S02]  /*1440*/  USEL UR8, UR8, 0x20, UP0 ;  /* 0x0000002008087887 */ /* 0x000fe40008000000 */
[----:B------:R-:W-:Y:S02]  /*1450*/  USEL UR5, UR10, 0x200, UP0 ;  /* 0x000002000a057887 */ /* 0x000fe40008000000 */
[----:B------:R-:W-:-:S02]  /*1460*/  UIADD3 UR4, UPT, UPT, UR6, UR7, UR4 ;  /* 0x0000000706047290 */ /* 0x000fc4000fffe004 */
[----:B------:R-:W-:Y:S02]  /*1470*/  USEL UR13, URZ, 0x40, UP2 ;  /* 0x00000040ff0d7887 */ /* 0x000fe40009000000 */
[----:B------:R-:W-:Y:S02]  /*1480*/  USEL UR9, UR11, 0x2000, UP0 ;  /* 0x000020000b097887 */ /* 0x000fe40008000000 */
[----:B------:R-:W-:Y:S02]  /*1490*/  USEL UR7, UR12, 0x4, UP1 ;  /* 0x000000040c077887 */ /* 0x000fe40008800000 */
[----:B------:R-:W-:Y:S02]  /*14a0*/  UIADD3 UR4, UPT, UPT, UR5, UR8, UR4 ;  /* 0x0000000805047290 */ /* 0x000fe4000fffe004 */
[----:B------:R-:W-:Y:S02]  /*14b0*/  UISETP.NE.AND UP0, UPT, UR23, 0x3, UPT ;  /* 0x000000031700788c */ /* 0x000fe4000bf05270 */
[----:B------:R-:W-:-:S02]  /*14c0*/  USEL UR6, UR13, 0x40, UP1 ;  /* 0x000000400d067887 */ /* 0x000fc40008800000 */
[----:B------:R-:W-:Y:S02]  /*14d0*/  USEL UR5, UR14, 0x400, UP1 ;  /* 0x000004000e057887 */ /* 0x000fe40008800000 */
[----:B------:R-:W-:Y:S02]  /*14e0*/  UIADD3 UR4, UPT, UPT, UR7, UR9, UR4 ;  /* 0x0000000907047290 */ /* 0x000fe4000fffe004 */
[----:B------:R-:W-:Y:S02]  /*14f0*/  USEL UR19, URZ, 0x80, UP2 ;  /* 0x00000080ff137887 */ /* 0x000fe40009000000 */
[----:B------:R-:W-:Y:S02]  /*1500*/  USEL UR9, UR15, 0x4000, UP1 ;  /* 0x000040000f097887 */ /* 0x000fe40008800000 */
[----:B------:R-:W-:Y:S02]  /*1510*/  USEL UR8, UR18, 0x8, UP0 ;  /* 0x0000000812087887 */ /* 0x000fe40008000000 */
[----:B------:R-:W-:-:S02]  /*1520*/  UIADD3 UR4, UPT, UPT, UR5, UR6, UR4 ;  /* 0x0000000605047290 */ /* 0x000fc4000fffe004 */
[----:B------:R-:W-:Y:S02]  /*1530*/  USEL UR7, UR19, 0x80, UP0 ;  /* 0x0000008013077887 */ /* 0x000fe40008000000 */
[----:B------:R-:W-:Y:S02]  /*1540*/  USEL UR6, UR21, 0x800, UP0 ;  /* 0x0000080015067887 */ /* 0x000fe40008000000 */
[----:B------:R-:W-:Y:S02]  /*1550*/  UIADD3 UR4, UPT, UPT, UR8, UR9, UR4 ;  /* 0x0000000908047290 */ /* 0x000fe4000fffe004 */
[----:B------:R-:W-:Y:S02]  /*1560*/  USEL UR5, UR22, 0x8000, UP0 ;  /* 0x0000800016057887 */ /* 0x000fe40008000000 */
[----:B------:R-:W-:-:S04]  /*1570*/  UIADD3 UR4, UPT, UPT, UR6, UR7, UR4 ;  /* 0x0000000706047290 */ /* 0x000fc8000fffe004 */
[----:B------:R-:W-:-:S06]  /*1580*/  UIADD3 UR4, UPT, UPT, UR4, UR5, URZ ;  /* 0x0000000504047290 */ /* 0x000fcc000fffe0ff */
[----:B------:R-:W-:Y:S02]  /*1590*/  IMAD.U32 R2, RZ, RZ, UR4 ;  /* 0x00000004ff027e24 */ /* 0x000fe4000f8e00ff */
.L_x_18:
[----:B------:R-:W-:Y:S05]  /*15a0*/  BRA.U !UP5, `(.L_x_19) ;  /* 0x000000010dd47547 */ /* 0x000fea000b800000 */
[----:B------:R-:W1:Y:S01]  /*15b0*/  LDCU.128 UR12, c[0x0][0xb10] ;  /* 0x00016200ff0c77ac */ /* 0x000e620008000c00 */
[----:B------:R-:W2:Y:S01]  /*15c0*/  LDCU UR6, c[0x0][0x370] ;  /* 0x00006e00ff0677ac */ /* 0x000ea20008000800 */
[----:B------:R-:W3:Y:S01]  /*15d0*/  LDCU UR5, c[0x0][0x374] ;  /* 0x00006e80ff0577ac */ /* 0x000ee20008000800 */
[----:B------:R-:W4:Y:S01]  /*15e0*/  LDCU UR21, c[0x0][0xb0c] ;  /* 0x00016180ff1577ac */ /* 0x000f220008000800 */
[----:B------:R-:W4:Y:S01]  /*15f0*/  LDCU UR7, c[0x0][0xb20] ;  /* 0x00016400ff0777ac */ /* 0x000f220008000800 */
[----:B------:R-:W4:Y:S01]  /*1600*/  LDCU.64 UR8, c[0x0][0xb28] ;  /* 0x00016500ff0877ac */ /* 0x000f220008000a00 */
[----:B-1----:R-:W-:Y:S02]  /*1610*/  UISETP.NE.AND UP0, UPT, UR14, 0x1, UPT ;  /* 0x000000010e00788c */ /* 0x002fe4000bf05270 */
[----:B---3--:R-:W-:Y:S02]  /*1620*/  UIMAD.WIDE.U32 UR10, UR5, UR15, URZ ;  /* 0x0000000f050a72a5 */ /* 0x008fe4000f8e00ff */
[----:B--2---:R-:W-:-:S02]  /*1630*/  UIMAD.WIDE.U32 UR22, UR6, UR12, URZ ;  /* 0x0000000c061672a5 */ /* 0x004fc4000f8e00ff */
[----:B----4-:R-:W-:Y:S02]  /*1640*/  UISETP.NE.AND UP1, UPT, UR21, 0x1, UPT ;  /* 0x000000011500788c */ /* 0x010fe4000bf25270 */
[----:B------:R-:W-:Y:S01]  /*1650*/  UISETP.NE.AND UP2, UPT, UR28, 0x1, UPT ;  /* 0x000000011c00788c */ /* 0x000fe2000bf45270 */
[----:B------:R-:W-:Y:S02]  /*1660*/  UMOV UR10, UR11 ;  /* 0x0000000b000a7c82 */ /* 0x000fe40008000000 */
[----:B------:R-:W-:Y:S01]  /*1670*/  UMOV UR22, UR23 ;  /* 0x0000001700167c82 */ /* 0x000fe20008000000 */
[----:B------:R-:W-:Y:S02]  /*1680*/  @UP0 USHF.R.U32.HI UR5, URZ, UR7, UR10 ;  /* 0x00000007ff050299 */ /* 0x000fe4000801160a */
[----:B------:R-:W-:Y:S02]  /*1690*/  UIMAD.WIDE.U32 UR24, UR20, UR15, URZ ;  /* 0x0000000f141872a5 */ /* 0x000fe4000f8e00ff */
[----:B------:R-:W-:-:S02]  /*16a0*/  UIMAD.WIDE.U32 UR10, UR5, UR8, URZ ;  /* 0x00000008050a72a5 */ /* 0x000fc4000f8e00ff */
[----:B------:R-:W-:Y:S02]  /*16b0*/  @UP1 USHF.R.U32.HI UR6, URZ, UR13, UR22 ;  /* 0x0000000dff061299 */ /* 0x000fe40008011616 */
[----:B------:R-:W-:Y:S02]  /*16c0*/  UIMAD.WIDE.U32 UR18, UR16, UR12, URZ ;  /* 0x0000000c101272a5 */ /* 0x000fe4000f8e00ff */
[----:B------:R-:W-:Y:S01]  /*16d0*/  UIMAD.WIDE.U32 UR22, UR6, UR8, URZ ;  /* 0x00000008061672a5 */ /* 0x000fe2000f8e00ff */
[----:B------:R-:W-:Y:S01]  /*16e0*/  UMOV UR4, UR25 ;  /* 0x0000001900047c82 */ /* 0x000fe20008000000 */
[----:B------:R-:W-:Y:S01]  /*16f0*/  UMOV UR10, UR11 ;  /* 0x0000000b000a7c82 */ /* 0x000fe20008000000 */
[----:B------:R-:W-:Y:S02]  /*1700*/  USHF.R.U32.HI UR4, URZ, UR7, UR4 ;  /* 0x00000007ff047299 */ /* 0x000fe40008011604 */
[----:B------:R-:W-:Y:S02]  /*1710*/  @UP2 USHF.R.U32.HI UR5, URZ, UR9, UR10 ;  /* 0x00000009ff052299 */ /* 0x000fe4000801160a */
[----:B------:R-:W-:Y:S01]  /*1720*/  UMOV UR7, UR23 ;  /* 0x0000001700077c82 */ /* 0x000fe20008000000 */
[----:B------:R-:W-:Y:S01]  /*1730*/  UMOV UR18, UR19 ;  /* 0x0000001300127c82 */ /* 0x000fe20008000000 */
[----:B------:R-:W-:-:S02]  /*1740*/  @UP2 USHF.R.U32.HI UR6, URZ, UR9, UR7 ;  /* 0x00000009ff062299 */ /* 0x000fc40008011607 */
[----:B------:R-:W-:Y:S02]  /*1750*/  USHF.R.U32.HI UR13, URZ, UR13, UR18 ;  /* 0x0000000dff0d7299 */ /* 0x000fe40008011612 */
[----:B------:R-:W-:Y:S02]  /*1760*/  USEL UR4, UR20, UR4, !UP0 ;  /* 0x0000000414047287 */ /* 0x000fe4000c000000 */
[----:B------:R-:W-:Y:S02]  /*1770*/  UIMAD UR7, UR5, UR28, URZ ;  /* 0x0000001c050772a4 */ /* 0x000fe4000f8e02ff */
[----:B------:R-:W-:Y:S02]  /*1780*/  USEL UR5, UR16, UR13, !UP1 ;  /* 0x0000000d10057287 */ /* 0x000fe4000c800000 */
[----:B------:R-:W-:Y:S02]  /*1790*/  UIMAD UR12, UR6, UR28, URZ ;  /* 0x0000001c060c72a4 */ /* 0x000fe4000f8e02ff */
[----:B------:R-:W-:-:S02]  /*17a0*/  UISETP.GE.AND UP0, UPT, UR4, UR7, UPT ;  /* 0x000000070400728c */ /* 0x000fc4000bf06270 */
[----:B------:R-:W-:Y:S02]  /*17b0*/  UIMAD.WIDE.U32 UR10, UR4, UR8, URZ ;  /* 0x00000008040a72a5 */ /* 0x000fe4000f8e00ff */
[----:B------:R-:W-:Y:S02]  /*17c0*/  UISETP.GE.OR UP0, UPT, UR5, UR12, UP0 ;  /* 0x0000000c0500728c */ /* 0x000fe40008706670 */
[----:B------:R-:W-:Y:S02]  /*17d0*/  UIMAD.WIDE.U32 UR12, UR5, UR8, URZ ;  /* 0x00000008050c72a5 */ /* 0x000fe4000f8e00ff */
[----:B------:R-:W-:Y:S01]  /*17e0*/  UIADD3 UR10, UPT, UPT, -UR4, URZ, URZ ;  /* 0x000000ff040a7290 */ /* 0x000fe2000fffe1ff */
[----:B------:R-:W-:Y:S01]  /*17f0*/  UMOV UR8, UR11 ;  /* 0x0000000b00087c82 */ /* 0x000fe20008000000 */
[----:B------:R-:W-:Y:S02]  /*1800*/  UIADD3 UR11, UPT, UPT, -UR5, URZ, URZ ;  /* 0x000000ff050b7290 */ /* 0x000fe4000fffe1ff */
[----:B------:R-:W-:-:S03]  /*1810*/  USHF.R.U32.HI UR8, URZ, UR9, UR8 ;  /* 0x00000009ff087299 */ /* 0x000fc60008011608 */
[----:B------:R-:W-:Y:S01]  /*1820*/  @!UP0 UMOV UR7, UR13 ;  /* 0x0000000d00078c82 */ /* 0x000fe20008000000 */
[----:B------:R-:W-:Y:S02]  /*1830*/  UIMAD UR20, UR14, UR10, UR20 ;  /* 0x0000000a0e1472a4 */ /* 0x000fe4000f8e0214 */
[----:B------:R-:W-:Y:S02]  /*1840*/  USEL UR8, UR4, UR8, !UP2 ;  /* 0x0000000804087287 */ /* 0x000fe4000d000000 */
[----:B------:R-:W-:Y:S02]  /*1850*/  @!UP0 USHF.R.U32.HI UR7, URZ, UR9, UR7 ;  /* 0x00000009ff078299 */ /* 0x000fe40008011607 */
[----:B------:R-:W-:Y:S02]  /*1860*/  UIADD3 UR9, UPT, UPT, -UR8, URZ, URZ ;  /* 0x000000ff08097290 */ /* 0x000fe4000fffe1ff */
[----:B------:R-:W-:Y:S02]  /*1870*/  @!UP0 USEL UR7, UR5, UR7, !UP2 ;  /* 0x0000000705078287 */ /* 0x000fe4000d000000 */
[----:B------:R-:W-:-:S02]  /*1880*/  UIMAD UR9, UR28, UR9, UR4 ;  /* 0x000000091c0972a4 */ /* 0x000fc4000f8e0204 */
[----:B------:R-:W-:Y:S02]  /*1890*/  @!UP0 UIADD3 UR8, UPT, UPT, UR8, -UR7, URZ ;  /* 0x8000000708088290 */ /* 0x000fe4000fffe0ff */
[----:B------:R-:W-:Y:S02]  /*18a0*/  @!UP0 UIMAD UR6, UR9, UR6, UR7 ;  /* 0x00000006090682a4 */ /* 0x000fe4000f8e0207 */
[----:B------:R-:W-:Y:S02]  /*18b0*/  @!UP0 UIMAD UR4, UR8, UR28, UR5 ;  /* 0x0000001c080482a4 */ /* 0x000fe4000f8e0205 */
[----:B------:R-:W-:Y:S02]  /*18c0*/  UIMAD UR16, UR21, UR11, UR16 ;  /* 0x0000000b151072a4 */ /* 0x000fe4000f8e0210 */
[----:B------:R-:W-:Y:S01]  /*18d0*/  UIMAD UR20, UR4, UR14, UR20 ;  /* 0x0000000e041472a4 */ /* 0x000fe2000f8e0214 */
[----:B------:R-:W-:Y:S02]  /*18e0*/  @!UP0 UMOV UR5, UR6 ;  /* 0x0000000600058c82 */ /* 0x000fe40008000000 */
[----:B------:R-:W-:-:S12]  /*18f0*/  UIMAD UR16, UR5, UR21, UR16 ;  /* 0x00000015051072a4 */ /* 0x000fd8000f8e0210 */
.L_x_19:
[----:B------:R-:W-:-:S09]  /*1900*/  UISETP.NE.AND UP0, UPT, UR29, 0x1, UPT ;  /* 0x000000011d00788c */ /* 0x000fd2000bf05270 */
[----:B------:R-:W-:Y:S05]  /*1910*/  BRA.U UP0, `(.L_x_20) ;  /* 0x0000000100447547 */ /* 0x000fea000b800000 */
[----:B------:R-:W1:Y:S01]  /*1920*/  LDCU.128 UR8, c[0x0][0xb10] ;  /* 0x00016200ff0877ac */ /* 0x000e620008000c00 */
[----:B------:R-:W2:Y:S01]  /*1930*/  LDCU UR12, c[0x0][0xb0c] ;  /* 0x00016180ff0c77ac */ /* 0x000ea20008000800 */
[----:B------:R-:W3:Y:S01]  /*1940*/  LDCU UR13, c[0x0][0xb20] ;  /* 0x00016400ff0d77ac */ /* 0x000ee20008000800 */
[----:B-1----:R-:W-:Y:S02]  /*1950*/  UIMAD.WIDE.U32 UR6, UR16, UR8, URZ ;  /* 0x00000008100672a5 */ /* 0x002fe4000f8e00ff */
[----:B------:R-:W-:Y:S02]  /*1960*/  UIMAD.WIDE.U32 UR4, UR20, UR11, URZ ;  /* 0x0000000b140472a5 */ /* 0x000fe4000f8e00ff */
[----:B--2---:R-:W-:Y:S02]  /*1970*/  UISETP.NE.AND UP1, UPT, UR12, 0x1, UPT ;  /* 0x000000010c00788c */ /* 0x004fe4000bf25270 */
[----:B------:R-:W-:Y:S01]  /*1980*/  UISETP.NE.AND UP0, UPT, UR10, 0x1, UPT ;  /* 0x000000010a00788c */ /* 0x000fe2000bf05270 */
[----:B------:R-:W-:-:S02]  /*1990*/  UMOV UR6, UR7 ;  /* 0x0000000700067c82 */ /* 0x000fc40008000000 */
[----:B------:R-:W-:Y:S01]  /*19a0*/  UMOV UR4, UR5 ;  /* 0x0000000500047c82 */ /* 0x000fe20008000000 */
[----:B------:R-:W-:Y:S02]  /*19b0*/  USHF.R.U32.HI UR6, URZ, UR9, UR6 ;  /* 0x00000009ff067299 */ /* 0x000fe40008011606 */
[----:B---3--:R-:W-:Y:S02]  /*19c0*/  USHF.R.U32.HI UR4, URZ, UR13, UR4 ;  /* 0x0000000dff047299 */ /* 0x008fe40008011604 */
[----:B------:R-:W-:Y:S02]  /*19d0*/  USEL UR5, UR16, UR6, !UP1 ;  /* 0x0000000610057287 */ /* 0x000fe4000c800000 */
[----:B------:R-:W-:-:S04]  /*19e0*/  USEL UR4, UR20, UR4, !UP0 ;  /* 0x0000000414047287 */ /* 0x000fc8000c000000 */
[----:B------:R-:W-:Y:S02]  /*19f0*/  UIADD3 UR6, UPT, UPT, UR5, -UR4, URZ ;  /* 0x8000000405067290 */ /* 0x000fe4000fffe0ff */
[----:B------:R-:W-:Y:S02]  /*1a00*/  UIADD3 UR4, UPT, UPT, -UR5, UR4, URZ ;  /* 0x0000000405047290 */ /* 0x000fe4000fffe1ff */
[----:B------:R-:W-:Y:S02]  /*1a10*/  UIMAD UR20, UR6, UR10, UR20 ;  /* 0x0000000a061472a4 */ /* 0x000fe4000f8e0214 */
[----:B------:R-:W-:-:S12]  /*1a20*/  UIMAD UR16, UR4, UR12, UR16 ;  /* 0x0000000c041072a4 */ /* 0x000fd8000f8e0210 */
.L_x_20:
[----:B------:R-:W-:-:S09]  /*1a30*/  UISETP.EQ.U32.AND UP0, UPT, UR33, 0x1, UPT ;  /* 0x000000012100788c */ /* 0x000fd2000bf02070 */
[----:B------:R-:W-:Y:S05]  /*1a40*/  BRA.U !UP0, `(.L_x_21) ;  /* 0x00000001080c7547 */ /* 0x000fea000b800000 */
[----:B------:R-:W-:Y:S01]  /*1a50*/  UCGABAR_WAIT ;  /* 0x0000000000007dc7 */ /* 0x000fe20008000000 */
[----:B------:R-:W-:Y:S01]  /*1a60*/  CCTL.IVALL ;  /* 0x00000000ff00798f */ /* 0x000fe20002000000 */
[----:B------:R-:W-:Y:S05]  /*1a70*/  BRA `(.L_x_22) ;  /* 0x0000000000047947 */ /* 0x000fea0003800000 */
.L_x_21:
[----:B------:R-:W-:Y:S06]  /*1a80*/  BAR.SYNC.DEFER_BLOCKING 0x0 ;  /* 0x0000000000007b1d */ /* 0x000fec0000010000 */
.L_x_22:
[----:B------:R-:W-:Y:S05]  /*1a90*/  BRA.U UP6, `(.L_x_23) ;  /* 0x00000015066c7547 */ /* 0x000fea000b800000 */
[----:B------:R-:W1:Y:S01]  /*1aa0*/  LDCU UR7, c[0x0][0x38c] ;  /* 0x00007180ff0777ac */ /* 0x000e620008000800 */
[----:B------:R-:W2:Y:S01]  /*1ab0*/  S2UR UR8, SR_CgaCtaId ;  /* 0x00000000000879c3 */ /* 0x000ea20000008800 */
[----:B------:R-:W-:Y:S01]  /*1ac0*/  PLOP3.LUT P1, PT, PT, PT, UP3, 0x80, 0x8 ;  /* 0x000000000008781c */ /* 0x000fe20003f2f038 */
[----:B------:R-:W-:Y:S01]  /*1ad0*/  IMAD.MOV.U32 R12, RZ, RZ, 0x1 ;  /* 0x00000001ff0c7424 */ /* 0x000fe200078e00ff */
[----:B------:R-:W-:Y:S01]  /*1ae0*/  UISETP.NE.AND UP0, UPT, UR17, URZ, UPT ;  /* 0x000000ff1100728c */ /* 0x000fe2000bf05270 */
[----:B------:R-:W-:Y:S01]  /*1af0*/  ISETP.EQ.OR P2, PT, R0, RZ, P3 ;  /* 0x000000ff0000720c */ /* 0x000fe20001f42670 */
[----:B------:R-:W-:Y:S01]  /*1b00*/  UMOV UR21, 0x400 ;  /* 0x0000040000157882 */ /* 0x000fe20000000000 */
[----:B------:R-:W-:Y:S01]  /*1b10*/  USHF.L.U32 UR5, UR32, 0x4, URZ ;  /* 0x0000000420057899 */ /* 0x000fe200080006ff */
[----:B------:R-:W-:Y:S01]  /*1b20*/  PLOP3.LUT P1, PT, P1, PT, PT, 0x8, 0x80 ;  /* 0x000000000080781c */ /* 0x000fe20000f2e170 */
[----:B------:R-:W-:Y:S01]  /*1b30*/  USEL UR25, UR48, 0x2, UP0 ;  /* 0x0000000230197887 */ /* 0x000fe20008000000 */
[----:B------:R-:W-:Y:S01]  /*1b40*/  CS2R R10, SRZ ;  /* 0x00000000000a7805 */ /* 0x000fe2000001ff00 */
[----:B------:R-:W-:Y:S01]  /*1b50*/  IMAD.MOV.U32 R9, RZ, RZ, RZ ;  /* 0x000000ffff097224 */ /* 0x000fe200078e00ff */
[----:B------:R-:W3:Y:S01]  /*1b60*/  LDCU UR43, c[0x0][0x370] ;  /* 0x00006e00ff2b77ac */ /* 0x000ee20008000800 */
[----:B------:R-:W-:Y:S01]  /*1b70*/  IMAD.MOV.U32 R8, RZ, RZ, 0x1 ;  /* 0x00000001ff087424 */ /* 0x000fe200078e00ff */
[----:B------:R-:W4:Y:S01]  /*1b80*/  LDCU.64 UR28, c[0x0][0x348] ;  /* 0x00006900ff1c77ac */ /* 0x000f220008000a00 */
[----:B-1----:R-:W-:-:S02]  /*1b90*/  UIADD3 UR6, UPT, UPT, UR7, 0x3f, URZ ;  /* 0x0000003f07067890 */ /* 0x002fc4000fffe0ff */
[----:B------:R-:W-:Y:S02]  /*1ba0*/  UIADD3 UR49, UPT, UPT, UR7, 0x7e, URZ ;  /* 0x0000007e07317890 */ /* 0x000fe4000fffe0ff */
[----:B------:R-:W-:Y:S02]  /*1bb0*/  USHF.R.S32.HI UR4, URZ, 0x1f, UR6 ;  /* 0x0000001fff047899 */ /* 0x000fe40008011406 */
[----:B--2---:R-:W-:Y:S02]  /*1bc0*/  ULEA UR21, UR8, UR21, 0x18 ;  /* 0x0000001508157291 */ /* 0x004fe4000f8ec0ff */
[----:B------:R-:W-:Y:S02]  /*1bd0*/  ULEA.HI UR4, UR4, UR6, URZ, 0x6 ;  /* 0x0000000604047291 */ /* 0x000fe4000f8f30ff */
[----:B------:R-:W-:Y:S02]  /*1be0*/  UIADD3 UR6, UPT, UPT, UR7, -0x1, URZ ;  /* 0xffffffff07067890 */ /* 0x000fe4000fffe0ff */
[----:B------:R-:W-:-:S02]  /*1bf0*/  USHF.R.S32.HI UR45, URZ, 0x6, UR4 ;  /* 0x00000006ff2d7899 */ /* 0x000fc40008011404 */
[----:B------:R-:W-:Y:S02]  /*1c00*/  UISETP.GE.U32.AND UP1, UPT, UR6, -0x7f, UPT ;  /* 0xffffff810600788c */ /* 0x000fe4000bf26070 */
[----:B------:R-:W-:Y:S02]  /*1c10*/  UISETP.LT.U32.AND UP0, UPT, UR45, 0x8, UPT ;  /* 0x000000082d00788c */ /* 0x000fe4000bf01070 */
[----:B------:R-:W-:Y:S02]  /*1c20*/  ULEA UR38, UR31, UR21, 0x1 ;  /* 0x000000151f267291 */ /* 0x000fe4000f8e08ff */
[----:B------:R-:W-:Y:S02]  /*1c30*/  USEL UR44, UR45, 0x8, UP0 ;  /* 0x000000082d2c7887 */ /* 0x000fe40008000000 */
[----:B------:R-:W-:Y:S02]  /*1c40*/  ULEA UR37, UR30, UR21, 0x1 ;  /* 0x000000151e257291 */ /* 0x000fe4000f8e08ff */
[----:B------:R-:W-:-:S02]  /*1c50*/  UIADD3 UR24, UPT, UPT, UR44, -0x1, URZ ;  /* 0xffffffff2c187890 */ /* 0x000fc4000fffe0ff */
[----:B------:R-:W-:Y:S01]  /*1c60*/  @UP1 UIADD3 UR24, UPT, UPT, UR44, URZ, URZ ;  /* 0x000000ff2c181290 */ /* 0x000fe2000fffe0ff */
[----:B------:R-:W1:Y:S01]  /*1c70*/  LDCU UR41, c[0x0][0x374] ;  /* 0x00006e80ff2977ac */ /* 0x000e620008000800 */
[----:B------:R-:W-:Y:S02]  /*1c80*/  ULOP3.LUT UR47, UR5, 0x30, URZ, 0xe2, !UPT ;  /* 0x00000030052f7892 */ /* 0x000fe4000f8ee2ff */
[----:B------:R-:W-:Y:S02]  /*1c90*/  UIADD3 UR38, UPT, UPT, UR38, 0x4400, URZ ;  /* 0x0000440026267890 */ /* 0x000fe4000fffe0ff */
[----:B------:R-:W-:Y:S02]  /*1ca0*/  UIADD3 UR37, UPT, UPT, UR37, 0x14400, URZ ;  /* 0x0001440025257890 */ /* 0x000fe4000fffe0ff */
[----:B------:R-:W-:Y:S02]  /*1cb0*/  UIADD3 UR46, UPT, UPT, UR45, -UR44, URZ ;  /* 0x8000002c2d2e7290 */ /* 0x000fe4000fffe0ff */
[----:B------:R-:W-:Y:S01]  /*1cc0*/  UIADD3 UR24, UPT, UPT, UR24, 0x1, URZ ;  /* 0x0000000118187890 */ /* 0x000fe2000fffe0ff */
[----:B---34-:R-:W-:-:S11]  /*1cd0*/  UMOV UR7, URZ ;  /* 0x000000ff00077c82 */ /* 0x018fd60008000000 */
.L_x_43:
[----:B------:R-:W2:Y:S02]  /*1ce0*/  S2UR UR4, SR_CgaCtaId ;  /* 0x00000000000479c3 */ /* 0x000ea40000008800 */
[----:B--2---:R-:W-:-:S09]  /*1cf0*/  UISETP.NE.AND UP0, UPT, UR4, URZ, UPT ;  /* 0x000000ff0400728c */ /* 0x004fd2000bf05270 */
[----:B------:R-:W-:Y:S05]  /*1d00*/  BRA.U UP0, `(.L_x_24) ;  /* 0x0000000100287547 */ /* 0x000fea000b800000 */
[----:B------:R-:W-:Y:S02]  /*1d10*/  LEA R0, R9, UR21, 0x3 ;  /* 0x0000001509007c11 */ /* 0x000fe4000f8e18ff */
[----:B------:R-:W-:-:S04]  /*1d20*/  SHF.L.U32 R2, R8, 0x1f, RZ ;  /* 0x0000001f08027819 */ /* 0x000fc800000006ff */
[----:B------:R-:W2:Y:S02]  /*1d30*/  SYNCS.PHASECHK.TRANS64.TRYWAIT P0, [R0+URZ+0x140], R2 ;  /* 0x00014002000075a7 */ /* 0x000ea400080011ff */
[----:B--2---:R-:W-:Y:S05]  /*1d40*/  @!P0 BRA `(.L_x_25) ;  /* 0x0000006c00bc8947 */ /* 0x004fea0003800000 */
.L_x_143:
[----:B------:R-:W-:Y:S01]  /*1d50*/  VIADD R9, R9, 0x1 ;  /* 0x0000000109097836 */ /* 0x000fe20000000000 */
[----:B------:R2:W-:Y:S04]  /*1d60*/  SYNCS.ARRIVE.TRANS64.A1T0 RZ, [R0+URZ+0x130], RZ ;  /* 0x000130ff00ff79a7 */ /* 0x0005e800081000ff */
[----:B------:R-:W-:-:S04]  /*1d70*/  ISETP.NE.AND P0, PT, R9, 0x2, PT ;  /* 0x000000020900780c */ /* 0x000fc80003f05270 */
[----:B------:R-:W-:Y:S02]  /*1d80*/  SEL R9, R9, RZ, P0 ;  /* 0x000000ff09097207 */ /* 0x000fe40000000000 */
[----:B--2---:R-:W-:-:S04]  /*1d90*/  SEL R0, RZ, 0x1, P0 ;  /* 0x00000001ff007807 */ /* 0x004fc80000000000 */
[----:B------:R-:W-:-:S07]  /*1da0*/  LOP3.LUT R8, R8, R0, RZ, 0x3c, !PT ;  /* 0x0000000008087212 */ /* 0x000fce00078e3cff */
.L_x_24:
[----:B------:R-:W-:Y:S01]  /*1db0*/  ULEA UR4, UR7, UR21, 0x3 ;  /* 0x0000001507047291 */ /* 0x000fe2000f8e18ff */
[----:B------:R-:W-:Y:S01]  /*1dc0*/  SHF.L.U32 R0, R12, 0x1f, RZ ;  /* 0x0000001f0c007819 */ /* 0x000fe200000006ff */
[----:B------:R-:W-:Y:S02]  /*1dd0*/  UISETP.GE.U32.AND UP0, UPT, UR49, 0x7f, UPT ;  /* 0x0000007f3100788c */ /* 0x000fe4000bf06070 */
[----:B------:R-:W-:Y:S02]  /*1de0*/  ULEA UR11, UR20, UR50, 0x2 ;  /* 0x00000032140b7291 */ /* 0x000fe4000f8e10ff */
[----:B------:R-:W-:Y:S02]  /*1df0*/  ULEA UR35, UR16, UR47, 0x6 ;  /* 0x0000002f10237291 */ /* 0x000fe4000f8e30ff */
[----:B------:R-:W-:Y:S01]  /*1e00*/  USHF.L.U32 UR11, UR11, 0x5, URZ ;  /* 0x000000050b0b7899 */ /* 0x000fe200080006ff */
[----:B------:R2:W3:Y:S01]  /*1e10*/  SYNCS.PHASECHK.TRANS64.TRYWAIT P0, [UR4+0x40], R0 ;  /* 0x00004000ff0075a7 */ /* 0x0004e20008001104 */
[----:B------:R-:W-:Y:S01]  /*1e20*/  UMOV UR6, URZ ;  /* 0x000000ff00067c82 */ /* 0x000fe20008000000 */
[----:B------:R-:W-:Y:S09]  /*1e30*/  BRA.U !UP0, `(.L_x_26) ;  /* 0x0000000108c87547 */ /* 0x000ff2000b800000 */
[----:B------:R-:W-:Y:S01]  /*1e40*/  UMOV UR13, URZ ;  /* 0x000000ff000d7c82 */ /* 0x000fe20008000000 */
[----:B------:R-:W-:-:S05]  /*1e50*/  UMOV UR4, UR7 ;  /* 0x0000000700047c82 */ /* 0x000fca0008000000 */
.L_x_32:
[----:B------:R-:W-:Y:S01]  /*1e60*/  ULEA UR33, UR4, UR21, 0x3 ;  /* 0x0000001504217291 */ /* 0x000fe2000f8e18ff */
[----:B---3--:R-:W-:Y:S01]  /*1e70*/  @!P3 MOV R2, 0x6000 ;  /* 0x000060000002b802 */ /* 0x008fe20000000f00 */
[----:B-1-3--:R-:W-:Y:S10]  /*1e80*/  @P0 BRA `(.L_x_27) ;  /* 0x00000000000c0947 */ /* 0x00aff40003800000 */
[----:B------:R-:W-:-:S04]  /*1e90*/  SHF.L.U32 R3, R12, 0x1f, RZ ;  /* 0x0000001f0c037819 */ /* 0x000fc800000006ff */
[----:B------:R-:W3:Y:S02]  /*1ea0*/  SYNCS.PHASECHK.TRANS64.TRYWAIT P0, [UR33+0x40], R3 ;  /* 0x00004003ff0075a7 */ /* 0x000ee40008001121 */
[----:B---3--:R-:W-:Y:S05]  /*1eb0*/  @!P0 BRA `(.L_x_28) ;  /* 0x0000006c00748947 */ /* 0x008fea0003800000 */
.L_x_27:
[----:B------:R3:W-:Y:S01]  /*1ec0*/  @!P3 SYNCS.ARRIVE.TRANS64 RZ, [UR33], R2 ;  /* 0x00000002ffffb9a7 */ /* 0x0007e20008000021 */
[----:B------:R-:W-:-:S04]  /*1ed0*/  ULOP3.LUT UR5, UR25, 0x2, URZ, 0xfc, !UPT ;  /* 0x0000000219057892 */ /* 0x000fc8000f8efcff */
[----:B------:R-:W-:-:S09]  /*1ee0*/  UISETP.NE.AND UP0, UPT, UR5, 0x2, UPT ;  /* 0x000000020500788c */ /* 0x000fd2000bf05270 */
[----:B------:R-:W-:Y:S05]  /*1ef0*/  BRA.U UP0, `(.L_x_29) ;  /* 0x0000000100047547 */ /* 0x000fea000b800000 */
[----:B-1----:R-:W-:Y:S05]  /*1f00*/  BPT.TRAP 0x1 ;  /* 0x000000040000795c */ /* 0x002fea0000300000 */
.L_x_29:
[----:B------:R-:W-:Y:S04]  /*1f10*/  BSSY.RECONVERGENT B0, `(.L_x_30) ;  /* 0x0000003000007945 */ /* 0x000fe80003800200 */
[----:B------:R-:W-:Y:S05]  /*1f20*/  @P2 BRA `(.L_x_31) ;  /* 0x0000000000042947 */ /* 0x000fea0003800000 */
[----:B-1----:R-:W-:Y:S05]  /*1f30*/  BPT.TRAP 0x1 ;  /* 0x000000040000795c */ /* 0x002fea0000300000 */
.L_x_31:
[----:B-1----:R-:W-:Y:S05]  /*1f40*/  BSYNC.RECONVERGENT B0 ;  /* 0x0000000000007941 */ /* 0x002fea0003800200 */
.L_x_30:
[----:B------:R-:W-:Y:S02]  /*1f50*/  UIADD3 UR5, UPT, UPT, UR4, 0x1, URZ ;  /* 0x0000000104057890 */ /* 0x000fe4000fffe0ff */
[----:B------:R-:W-:Y:S02]  /*1f60*/  USHF.L.U32 UR34, UR13, 0x6, URZ ;  /* 0x000000060d227899 */ /* 0x000fe400080006ff */
[----:B------:R-:W-:Y:S02]  /*1f70*/  UISETP.NE.AND UP0, UPT, UR5, 0x8, UPT ;  /* 0x000000080500788c */ /* 0x000fe4000bf05270 */
[----:B------:R-:W-:Y:S02]  /*1f80*/  UIADD3 UR13, UPT, UPT, UR13, 0x1, URZ ;  /* 0x000000010d0d7890 */ /* 0x000fe4000fffe0ff */
[----:B------:R-:W-:Y:S02]  /*1f90*/  USEL UR6, URZ, 0x1, UP0 ;  /* 0x00000001ff067887 */ /* 0x000fe40008000000 */
[----:B------:R-:W-:-:S02]  /*1fa0*/  USEL UR7, UR5, URZ, UP0 ;  /* 0x000000ff05077287 */ /* 0x000fc40008000000 */
[----:B------:R-:W-:Y:S02]  /*1fb0*/  UIADD3 UR14, UP1, UPT, UR28, 0x80, URZ ;  /* 0x000000801c0e7890 */ /* 0x000fe4000ff3e0ff */
[----:B------:R-:W-:Y:S01]  /*1fc0*/  ULEA UR5, UR7, UR21, 0x3 ;  /* 0x0000001507057291 */ /* 0x000fe2000f8e18ff */
[----:B------:R-:W-:Y:S01]  /*1fd0*/  LOP3.LUT R12, R12, UR6, RZ, 0x3c, !PT ;  /* 0x000000060c0c7c12 */ /* 0x000fe2000f8e3cff */
[----:B------:R-:W-:Y:S02]  /*1fe0*/  ULEA UR6, UR4, UR31, 0xc ;  /* 0x0000001f04067291 */ /* 0x000fe4000f8e60ff */
[----:B------:R-:W-:Y:S01]  /*1ff0*/  UIADD3.X UR15, UPT, UPT, URZ, UR29, URZ, UP1, !UPT ;  /* 0x0000001dff0f7290 */ /* 0x000fe20008ffe4ff */
[----:B--2---:R-:W-:Y:S01]  /*2000*/  SHF.L.U32 R0, R12, 0x1f, RZ ;  /* 0x0000001f0c007819 */ /* 0x004fe200000006ff */
[----:B------:R-:W-:Y:S02]  /*2010*/  ULEA UR6, UR6, UR21, 0x1 ;  /* 0x0000001506067291 */ /* 0x000fe4000f8e08ff */
[----:B------:R-:W-:Y:S01]  /*2020*/  UPRMT UR16, URZ, 0x5410, UR27 ;  /* 0x00005410ff107896 */ /* 0x000fe2000800001b */
[----:B------:R4:W1:Y:S01]  /*2030*/  SYNCS.PHASECHK.TRANS64.TRYWAIT P0, [UR5+0x40], R0 ;  /* 0x00004000ff0075a7 */ /* 0x0008620008001105 */
[----:B------:R-:W-:-:S02]  /*2040*/  ULEA UR5, UR4, UR30, 0xd ;  /* 0x0000001e04057291 */ /* 0x000fc4000f8e68ff */
[----:B------:R-:W-:Y:S02]  /*2050*/  UIADD3 UR4, UP0, UPT, UR28, 0x180, URZ ;  /* 0x000001801c047890 */ /* 0x000fe4000ff1e0ff */
[----:B------:R-:W-:Y:S02]  /*2060*/  ULEA UR5, UR5, UR21, 0x1 ;  /* 0x0000001505057291 */ /* 0x000fe4000f8e08ff */
[----:B------:R-:W-:Y:S02]  /*2070*/  UIADD3 UR32, UPT, UPT, UR6, 0x4400, URZ ;  /* 0x0000440006207890 */ /* 0x000fe4000fffe0ff */
[----:B------:R-:W-:Y:S02]  /*2080*/  UIADD3 UR8, UPT, UPT, UR5, 0x14400, URZ ;  /* 0x0001440005087890 */ /* 0x000fe4000fffe0ff */
[----:B------:R-:W-:Y:S02]  /*2090*/  UIADD3.X UR5, UPT, UPT, URZ, UR29, URZ, UP0, !UPT ;  /* 0x0000001dff057290 */ /* 0x000fe400087fe4ff */
[----:B------:R-:W-:-:S02]  /*20a0*/  UISETP.NE.AND UP0, UPT, UR13, UR24, UPT ;  /* 0x000000180d00728c */ /* 0x000fc4000bf05270 */
[----:B------:R-:W-:Y:S01]  /*20b0*/  UPRMT UR6, URZ, 0x5410, UR26 ;  /* 0x00005410ff067896 */ /* 0x000fe2000800001a */
[----:B------:R-:W-:Y:S01]  /*20c0*/  UMOV UR18, 0x0 ;  /* 0x0000000000127882 */ /* 0x000fe20000000000 */
[----:B------:R-:W-:Y:S01]  /*20d0*/  UMOV UR19, 0x10000000 ;  /* 0x1000000000137882 */ /* 0x000fe20000000000 */
[----:B------:R-:W-:Y:S01]  /*20e0*/  UMOV UR12, UR36 ;  /* 0x00000024000c7c82 */ /* 0x000fe20008000000 */
[----:B------:R-:W-:Y:S01]  /*20f0*/  UMOV UR9, UR33 ;  /* 0x0000002100097c82 */ /* 0x000fe20008000000 */
[----:B------:R-:W-:Y:S01]  /*2100*/  UMOV UR10, UR34 ;  /* 0x00000022000a7c82 */ /* 0x000fe20008000000 */
[----:B------:R-:W-:Y:S03]  /*2110*/  UTMALDG.3D.MULTICAST [UR32], [UR14], UR16, desc[UR18] ;  /* 0x000012200e0073b4 */ /* 0x000fe60008011810 */
[----:B------:R2:W-:Y:S02]  /*2120*/  UTMALDG.3D.MULTICAST [UR8], [UR4], UR6, desc[UR18] ;  /* 0x00001208040073b4 */ /* 0x0005e40008011806 */
[----:B--2---:R-:W-:Y:S01]  /*2130*/  UMOV UR6, UR24 ;  /* 0x0000001800067c82 */ /* 0x004fe20008000000 */
[----:B------:R-:W-:Y:S01]  /*2140*/  UMOV UR4, UR7 ;  /* 0x0000000700047c82 */ /* 0x000fe20008000000 */
[----:B----4-:R-:W-:Y:S05]  /*2150*/  BRA.U UP0, `(.L_x_32) ;  /* 0xfffffffd00407547 */ /* 0x010fea000b83ffff */
.L_x_26:
[----:B------:R-:W-:Y:S01]  /*2160*/  ULEA UR4, UR7, UR21, 0x3 ;  /* 0x0000001507047291 */ /* 0x000fe2000f8e18ff */
[----:B--2---:R-:W-:Y:S01]  /*2170*/  SHF.L.U32 R0, R12, 0x1f, RZ ;  /* 0x0000001f0c007819 */ /* 0x004fe200000006ff */
[----:B------:R-:W-:Y:S01]  /*2180*/  @!P1 SYNCS.ARRIVE.TRANS64.A1T0 RZ, [UR21+0xc8], RZ ;  /* 0x0000c8ffffff99a7 */ /* 0x000fe20008100015 */
[----:B------:R-:W-:-:S06]  /*2190*/  UISETP.GT.AND UP0, UPT, UR45, UR44, UPT ;  /* 0x0000002c2d00728c */ /* 0x000fcc000bf04270 */
[----:B-1-3--:R1:W2:Y:S03]  /*21a0*/  SYNCS.PHASECHK.TRANS64.TRYWAIT P0, [UR4+0x40], R0 ;  /* 0x00004000ff0075a7 */ /* 0x00a2a60008001104 */
[----:B------:R-:W-:Y:S05]  /*21b0*/  BRA.U !UP0, `(.L_x_33) ;  /* 0x0000000108bc7547 */ /* 0x000fea000b800000 */
[----:B------:R-:W-:Y:S01]  /*21c0*/  UIADD3 UR13, UPT, UPT, UR46, UR6, URZ ;  /* 0x000000062e0d7290 */ /* 0x000fe2000fffe0ff */
[----:B------:R-:W-:-:S11]  /*21d0*/  UMOV UR4, UR7 ;  /* 0x0000000700047c82 */ /* 0x000fd60008000000 */
.L_x_39:
[----:B------:R-:W-:Y:S01]  /*21e0*/  ULEA UR17, UR4, UR21, 0x3 ;  /* 0x0000001504117291 */ /* 0x000fe2000f8e18ff */
[----:B--2---:R-:W-:Y:S01]  /*21f0*/  @!P3 MOV R2, 0x6000 ;  /* 0x000060000002b802 */ /* 0x004fe20000000f00 */
[----:B--2-4-:R-:W-:Y:S10]  /*2200*/  @P0 BRA `(.L_x_34) ;  /* 0x00000000000c0947 */ /* 0x014ff40003800000 */
[----:B------:R-:W-:-:S04]  /*2210*/  SHF.L.U32 R3, R12, 0x1f, RZ ;  /* 0x0000001f0c037819 */ /* 0x000fc800000006ff */
[----:B------:R-:W2:Y:S02]  /*2220*/  SYNCS.PHASECHK.TRANS64.TRYWAIT P0, [UR17+0x40], R3 ;  /* 0x00004003ff0075a7 */ /* 0x000ea40008001111 */
[----:B--2---:R-:W-:Y:S05]  /*2230*/  @!P0 BRA `(.L_x_35) ;  /* 0x0000006800ac8947 */ /* 0x004fea0003800000 */
.L_x_34:
[----:B------:R2:W-:Y:S01]  /*2240*/  @!P3 SYNCS.ARRIVE.TRANS64 RZ, [UR17], R2 ;  /* 0x00000002ffffb9a7 */ /* 0x0005e20008000011 */
[----:B------:R-:W-:-:S04]  /*2250*/  ULOP3.LUT UR5, UR25, 0x2, URZ, 0xfc, !UPT ;  /* 0x0000000219057892 */ /* 0x000fc8000f8efcff */
[----:B------:R-:W-:-:S09]  /*2260*/  UISETP.NE.AND UP0, UPT, UR5, 0x2, UPT ;  /* 0x000000020500788c */ /* 0x000fd2000bf05270 */
[----:B------:R-:W-:Y:S05]  /*2270*/  BRA.U UP0, `(.L_x_36) ;  /* 0x0000000100047547 */ /* 0x000fea000b800000 */
[----:B------:R-:W-:Y:S05]  /*2280*/  BPT.TRAP 0x1 ;  /* 0x000000040000795c */ /* 0x000fea0000300000 */
.L_x_36:
[----:B------:R-:W-:Y:S04]  /*2290*/  BSSY.RECONVERGENT B0, `(.L_x_37) ;  /* 0x0000003000007945 */ /* 0x000fe80003800200 */
[----:B------:R-:W-:Y:S05]  /*22a0*/  @P2 BRA `(.L_x_38) ;  /* 0x0000000000042947 */ /* 0x000fea0003800000 */
[----:B------:R-:W-:Y:S05]  /*22b0*/  BPT.TRAP 0x1 ;  /* 0x000000040000795c */ /* 0x000fea0000300000 */
.L_x_38:
[----:B------:R-:W-:Y:S05]  /*22c0*/  BSYNC.RECONVERGENT B0 ;  /* 0x0000000000007941 */ /* 0x000fea0003800200 */
.L_x_37:
[----:B------:R-:W-:Y:S02]  /*22d0*/  UIADD3 UR5, UPT, UPT, UR4, 0x1, URZ ;  /* 0x0000000104057890 */ /* 0x000fe4000fffe0ff */
[----:B------:R-:W-:Y:S02]  /*22e0*/  UIADD3 UR14, UP1, UPT, UR28, 0x80, URZ ;  /* 0x000000801c0e7890 */ /* 0x000fe4000ff3e0ff */
[----:B------:R-:W-:Y:S02]  /*22f0*/  UISETP.NE.AND UP0, UPT, UR5, 0x8, UPT ;  /* 0x000000080500788c */ /* 0x000fe4000bf05270 */
[----:B------:R-:W-:Y:S02]  /*2300*/  ULEA UR16, UR4, UR38, 0xd ;  /* 0x0000002604107291 */ /* 0x000fe4000f8e68ff */
[----:B------:R-:W-:Y:S02]  /*2310*/  USEL UR8, URZ, 0x1, UP0 ;  /* 0x00000001ff087887 */ /* 0x000fe40008000000 */
[----:B------:R-:W-:-:S02]  /*2320*/  USEL UR7, UR5, URZ, UP0 ;  /* 0x000000ff05077287 */ /* 0x000fc40008000000 */
[----:B------:R-:W-:Y:S02]  /*2330*/  UIADD3 UR22, UP0, UPT, UR28, 0x180, URZ ;  /* 0x000001801c167890 */ /* 0x000fe4000ff1e0ff */
[----:B------:R-:W-:Y:S01]  /*2340*/  ULEA UR5, UR7, UR21, 0x3 ;  /* 0x0000001507057291 */ /* 0x000fe2000f8e18ff */
[----:B------:R-:W-:Y:S01]  /*2350*/  LOP3.LUT R12, R12, UR8, RZ, 0x3c, !PT ;  /* 0x000000080c0c7c12 */ /* 0x000fe2000f8e3cff */
[----:B------:R-:W-:Y:S02]  /*2360*/  ULEA UR8, UR4, UR37, 0xe ;  /* 0x0000002504087291 */ /* 0x000fe4000f8e70ff */
[----:B------:R-:W-:Y:S01]  /*2370*/  USHF.L.U32 UR18, UR6, 0x6, URZ ;  /* 0x0000000606127899 */ /* 0x000fe200080006ff */
[----:B-1----:R-:W-:Y:S01]  /*2380*/  SHF.L.U32 R0, R12, 0x1f, RZ ;  /* 0x0000001f0c007819 */ /* 0x002fe200000006ff */
[----:B------:R-:W-:Y:S02]  /*2390*/  UPRMT UR4, URZ, 0x5410, UR27 ;  /* 0x00005410ff047896 */ /* 0x000fe4000800001b */
[----:B------:R-:W-:Y:S01]  /*23a0*/  UIADD3.X UR15, UPT, UPT, URZ, UR29, URZ, UP1, !UPT ;  /* 0x0000001dff0f7290 */ /* 0x000fe20008ffe4ff */
[----:B------:R3:W4:Y:S01]  /*23b0*/  SYNCS.PHASECHK.TRANS64.TRYWAIT P0, [UR5+0x40], R0 ;  /* 0x00004000ff0075a7 */ /* 0x0007220008001105 */
[----:B------:R-:W-:-:S02]  /*23c0*/  UPRMT UR5, URZ, 0x5410, UR26 ;  /* 0x00005410ff057896 */ /* 0x000fc4000800001a */
[----:B------:R-:W-:Y:S01]  /*23d0*/  UIADD3.X UR23, UPT, UPT, URZ, UR29, URZ, UP0, !UPT ;  /* 0x0000001dff177290 */ /* 0x000fe200087fe4ff */
[----:B------:R-:W-:Y:S01]  /*23e0*/  UMOV UR32, 0x0 ;  /* 0x0000000000207882 */ /* 0x000fe20000000000 */
[----:B------:R-:W-:Y:S01]  /*23f0*/  UMOV UR33, 0x10000000 ;  /* 0x1000000000217882 */ /* 0x000fe20000000000 */
[----:B------:R-:W-:Y:S01]  /*2400*/  UMOV UR19, UR35 ;  /* 0x0000002300137c82 */ /* 0x000fe20008000000 */
[----:B------:R-:W-:Y:S01]  /*2410*/  UMOV UR20, UR36 ;  /* 0x0000002400147c82 */ /* 0x000fe20008000000 */
[----:B------:R-:W-:Y:S01]  /*2420*/  UMOV UR12, UR36 ;  /* 0x00000024000c7c82 */ /* 0x000fe20008000000 */
[----:B------:R-:W-:Y:S01]  /*2430*/  UMOV UR9, UR17 ;  /* 0x0000001100097c82 */ /* 0x000fe20008000000 */
[----:B------:R-:W-:Y:S01]  /*2440*/  UMOV UR10, UR18 ;  /* 0x00000012000a7c82 */ /* 0x000fe20008000000 */
[----:B------:R1:W-:Y:S01]  /*2450*/  UTMALDG.3D.MULTICAST [UR16], [UR14], UR4, desc[UR32] ;  /* 0x000020100e0073b4 */ /* 0x0003e20008011804 */
[----:B------:R-:W-:-:S04]  /*2460*/  UIADD3 UR6, UPT, UPT, UR6, 0x1, URZ ;  /* 0x0000000106067890 */ /* 0x000fc8000fffe0ff */
[----:B------:R-:W-:Y:S01]  /*2470*/  UISETP.NE.AND UP0, UPT, UR6, UR13, UPT ;  /* 0x0000000d0600728c */ /* 0x000fe2000bf05270 */
[----:B------:R3:W-:Y:S01]  /*2480*/  UTMALDG.3D.MULTICAST [UR8], [UR22], UR5, desc[UR32] ;  /* 0x00002008160073b4 */ /* 0x0007e20008011805 */
[----:B-1----:R-:W-:-:S07]  /*2490*/  UMOV UR4, UR7 ;  /* 0x0000000700047c82 */ /* 0x002fce0008000000 */
[----:B---3--:R-:W-:Y:S05]  /*24a0*/  BRA.U UP0, `(.L_x_39) ;  /* 0xfffffffd004c7547 */ /* 0x008fea000b83ffff */
.L_x_33:
[C---:B------:R-:W-:Y:S01]  /*24b0*/  LEA R3, R11.reuse, UR21, 0x3 ;  /* 0x000000150b037c11 */ /* 0x040fe2000f8e18ff */
[----:B------:R-:W-:Y:S01]  /*24c0*/  NOP ;  /* 0x0000000000007918 */ /* 0x000fe20000000000 */
[----:B-1----:R-:W-:Y:S02]  /*24d0*/  SHF.L.U32 R0, R10, 0x1f, RZ ;  /* 0x0000001f0a007819 */ /* 0x002fe400000006ff */
[----:B------:R-:W-:Y:S02]  /*24e0*/  LEA R4, R11, UR21, 0x4 ;  /* 0x000000150b047c11 */ /* 0x000fe4000f8e20ff */
[----:B--2-4-:R-:W1:Y:S02]  /*24f0*/  SYNCS.PHASECHK.TRANS64.TRYWAIT P0, [R3+URZ+0xd0], R0 ;  /* 0x0000d000030075a7 */ /* 0x014e6400080011ff */
[----:B-1----:R-:W-:Y:S05]  /*2500*/  @!P0 BRA `(.L_x_40) ;  /* 0x0000006800108947 */ /* 0x002fea0003800000 */
.L_x_146:
[----:B------:R-:W2:Y:S01]  /*2510*/  LDS.128 R4, [R4+0x160] ;  /* 0x0001600004047984 */ /* 0x000ea20000000c00 */
[----:B------:R-:W-:Y:S01]  /*2520*/  UISETP.GE.AND UP0, UPT, UR42, 0x1, UPT ;  /* 0x000000012a00788c */ /* 0x000fe2000bf06270 */
[----:B------:R-:W-:Y:S01]  /*2530*/  @!PT LDS RZ, [RZ] ;  /* 0x00000000fffff984 */ /* 0x000fe20000000800 */
[----:B------:R-:W-:Y:S01]  /*2540*/  @!PT LDS RZ, [RZ] ;  /* 0x00000000fffff984 */ /* 0x000fe20000000800 */
[----:B------:R-:W-:Y:S01]  /*2550*/  @!PT LDS RZ, [RZ] ;  /* 0x00000000fffff984 */ /* 0x000fe20000000800 */
[----:B------:R-:W-:Y:S01]  /*2560*/  @!PT LDS RZ, [RZ] ;  /* 0x00000000fffff984 */ /* 0x000fe20000000800 */
[----:B------:R3:W-:Y:S06]  /*2570*/  MEMBAR.ALL.CTA ;  /* 0x0000000000007992 */ /* 0x0007ec0000008000 */
[----:B---3--:R-:W3:Y:S01]  /*2580*/  FENCE.VIEW.ASYNC.S ;  /* 0x00000000000073c6 */ /* 0x008ee20000000000 */
[----:B--2---:R-:W-:-:S13]  /*2590*/  LOP3.LUT P0, RZ, R6, 0x1, RZ, 0xc0, !PT ;  /* 0x0000000106ff7812 */ /* 0x004fda000780c0ff */
[----:B---3--:R-:W-:Y:S01]  /*25a0*/  VOTEU.ANY UP1, P0 ;  /* 0x0000000000ff7886 */ /* 0x008fe20000020100 */
[----:B------:R-:W-:-:S13]  /*25b0*/  PLOP3.LUT P0, PT, PT, PT, UP1, 0x80, 0x8 ;  /* 0x000000000008781c */ /* 0x000fda0003f0f018 */
[----:B-1----:R-:W-:Y:S02]  /*25c0*/  @P0 LOP3.LUT R0, R5, 0xffff, RZ, 0xc0, !PT ;  /* 0x0000ffff05000812 */ /* 0x002fe400078ec0ff */
[----:B------:R-:W-:Y:S02]  /*25d0*/  @P0 MOV R2, R4 ;  /* 0x0000000400020202 */ /* 0x000fe40000000f00 */
[----:B------:R-:W-:Y:S01]  /*25e0*/  @P0 R2UR UR5, R0 ;  /* 0x00000000000502ca */ /* 0x000fe200000e0000 */
[----:B------:R-:W-:Y:S01]  /*25f0*/  VIADD R0, R3, 0xe0 ;  /* 0x000000e003007836 */ /* 0x000fe20000000000 */
[----:B------:R-:W-:Y:S02]  /*2600*/  @P0 SHF.R.U32.HI R4, RZ, 0x10, R5 ;  /* 0x00000010ff040819 */ /* 0x000fe40000011605 */
[----:B------:R-:W-:Y:S02]  /*2610*/  @P0 R2UR UR6, R2 ;  /* 0x00000000020602ca */ /* 0x000fe400000e0000 */
[----:B------:R-:W-:-:S02]  /*2620*/  PRMT R0, RZ, 0x654, R0 ;  /* 0x00000654ff007816 */ /* 0x000fc40000000000 */
[----:B------:R-:W-:Y:S02]  /*2630*/  @P0 R2UR UR4, R4 ;  /* 0x00000000040402ca */ /* 0x000fe400000e0000 */
[----:B------:R1:W-:Y:S03]  /*2640*/  SYNCS.ARRIVE.TRANS64.RED.A1T0 RZ, [R0+URZ], RZ ;  /* 0x000000ff00ff79a7 */ /* 0x0003e600081004ff */
[----:B------:R-:W-:-:S04]  /*2650*/  @UP1 UMOV UR39, UR5 ;  /* 0x0000000500271c82 */ /* 0x000fc80008000000 */
[----:B------:R-:W-:-:S04]  /*2660*/  @UP1 UMOV UR40, UR6 ;  /* 0x0000000600281c82 */ /* 0x000fc80008000000 */
[----:B------:R-:W-:Y:S01]  /*2670*/  @UP1 UMOV UR36, UR4 ;  /* 0x0000000400241c82 */ /* 0x000fe20008000000 */
[----:B------:R-:W-:Y:S05]  /*2680*/  BRA.U !UP0, `(.L_x_41) ;  /* 0x0000000108d47547 */ /* 0x000fea000b800000 */
[----:B------:R-:W2:Y:S01]  /*2690*/  LDCU.128 UR12, c[0x0][0xb10] ;  /* 0x00016200ff0c77ac */ /* 0x000ea20008000c00 */
[----:B------:R-:W3:Y:S01]  /*26a0*/  LDCU UR22, c[0x0][0xb20] ;  /* 0x00016400ff1677ac */ /* 0x000ee20008000800 */
[----:B------:R-:W4:Y:S01]  /*26b0*/  LDCU UR20, c[0x0][0xb0c] ;  /* 0x00016180ff1477ac */ /* 0x000f220008000800 */
[----:B------:R-:W1:Y:S01]  /*26c0*/  LDCU.64 UR8, c[0x0][0xb28] ;  /* 0x00016500ff0877ac */ /* 0x000e620008000a00 */
[----:B------:R-:W-:Y:S02]  /*26d0*/  UISETP.NE.AND UP3, UPT, UR42, 0x1, UPT ;  /* 0x000000012a00788c */ /* 0x000fe4000bf65270 */
[----:B--2---:R-:W-:Y:S02]  /*26e0*/  UIMAD.WIDE.U32 UR10, UR41, UR15, URZ ;  /* 0x0000000f290a72a5 */ /* 0x004fe4000f8e00ff */
[----:B------:R-:W-:Y:S02]  /*26f0*/  UIMAD.WIDE.U32 UR4, UR43, UR12, URZ ;  /* 0x0000000c2b0472a5 */ /* 0x000fe4000f8e00ff */
[----:B------:R-:W-:-:S02]  /*2700*/  UISETP.NE.AND UP0, UPT, UR14, 0x1, UPT ;  /* 0x000000010e00788c */ /* 0x000fc4000bf05270 */
[----:B------:R-:W-:Y:S01]  /*2710*/  UIMAD.WIDE.U32 UR18, UR39, UR15, URZ ;  /* 0x0000000f271272a5 */ /* 0x000fe2000f8e00ff */
[----:B------:R-:W-:Y:S02]  /*2720*/  UMOV UR10, UR11 ;  /* 0x0000000b000a7c82 */ /* 0x000fe40008000000 */
[----:B------:R-:W-:Y:S01]  /*2730*/  UMOV UR4, UR5 ;  /* 0x0000000500047c82 */ /* 0x000fe20008000000 */
[----:B---3--:R-:W-:Y:S02]  /*2740*/  USHF.R.U32.HI UR10, URZ, UR22, UR10 ;  /* 0x00000016ff0a7299 */ /* 0x008fe4000801160a */
[----:B----4-:R-:W-:Y:S02]  /*2750*/  UISETP.NE.AND UP2, UPT, UR20, 0x1, UPT ;  /* 0x000000011400788c */ /* 0x010fe4000bf45270 */
[----:B------:R-:W-:Y:S02]  /*2760*/  USHF.R.U32.HI UR4, URZ, UR13, UR4 ;  /* 0x0000000dff047299 */ /* 0x000fe40008011604 */
[----:B------:R-:W-:-:S02]  /*2770*/  USEL UR5, UR41, UR10, !UP0 ;  /* 0x0000000a29057287 */ /* 0x000fc4000c000000 */
[----:B------:R-:W-:Y:S02]  /*2780*/  USEL UR6, UR43, UR4, !UP2 ;  /* 0x000000042b067287 */ /* 0x000fe4000d000000 */
[----:B-1----:R-:W-:Y:S01]  /*2790*/  UIMAD.WIDE.U32 UR10, UR5, UR8, URZ ;  /* 0x00000008050a72a5 */ /* 0x002fe2000f8e00ff */
[----:B------:R-:W-:Y:S01]  /*27a0*/  UMOV UR4, UR19 ;  /* 0x0000001300047c82 */ /* 0x000fe20008000000 */
[----:B------:R-:W-:Y:S02]  /*27b0*/  UIMAD.WIDE.U32 UR16, UR40, UR12, URZ ;  /* 0x0000000c281072a5 */ /* 0x000fe4000f8e00ff */
[----:B------:R-:W-:-:S03]  /*27c0*/  UIMAD.WIDE.U32 UR18, UR6, UR8, URZ ;  /* 0x00000008061272a5 */ /* 0x000fc6000f8e00ff */
[----:B------:R-:W-:Y:S01]  /*27d0*/  UMOV UR10, UR11 ;  /* 0x0000000b000a7c82 */ /* 0x000fe20008000000 */
[----:B------:R-:W-:Y:S02]  /*27e0*/  USHF.R.U32.HI UR4, URZ, UR22, UR4 ;  /* 0x00000016ff047299 */ /* 0x000fe40008011604 */
[----:B------:R-:W-:Y:S01]  /*27f0*/  @UP3 USHF.R.U32.HI UR5, URZ, UR9, UR10 ;  /* 0x00000009ff053299 */ /* 0x000fe2000801160a */
[----:B------:R-:W-:Y:S01]  /*2800*/  UMOV UR16, UR17 ;  /* 0x0000001100107c82 */ /* 0x000fe20008000000 */
[----:B------:R-:W-:Y:S01]  /*2810*/  UMOV UR18, UR19 ;  /* 0x0000001300127c82 */ /* 0x000fe20008000000 */
[----:B------:R-:W-:Y:S02]  /*2820*/  USHF.R.U32.HI UR13, URZ, UR13, UR16 ;  /* 0x0000000dff0d7299 */ /* 0x000fe40008011610 */
[----:B------:R-:W-:Y:S02]  /*2830*/  USEL UR4, UR39, UR4, !UP0 ;  /* 0x0000000427047287 */ /* 0x000fe4000c000000 */
[----:B------:R-:W-:-:S02]  /*2840*/  @UP3 USHF.R.U32.HI UR6, URZ, UR9, UR18 ;  /* 0x00000009ff063299 */ /* 0x000fc40008011612 */
[----:B------:R-:W-:Y:S02]  /*2850*/  UIMAD UR10, UR42, UR5, URZ ;  /* 0x000000052a0a72a4 */ /* 0x000fe4000f8e02ff */
[----:B------:R-:W-:Y:S02]  /*2860*/  USEL UR5, UR40, UR13, !UP2 ;  /* 0x0000000d28057287 */ /* 0x000fe4000d000000 */
[----:B------:R-:W-:Y:S02]  /*2870*/  UIMAD UR12, UR42, UR6, URZ ;  /* 0x000000062a0c72a4 */ /* 0x000fe4000f8e02ff */
[----:B------:R-:W-:Y:S02]  /*2880*/  UISETP.GE.AND UP0, UPT, UR4, UR10, UPT ;  /* 0x0000000a0400728c */ /* 0x000fe4000bf06270 */
[----:B------:R-:W-:Y:S02]  /*2890*/  UIMAD.WIDE.U32 UR10, UR4, UR8, URZ ;  /* 0x00000008040a72a5 */ /* 0x000fe4000f8e00ff */
[----:B------:R-:W-:-:S02]  /*28a0*/  UISETP.GE.OR UP0, UPT, UR5, UR12, UP0 ;  /* 0x0000000c0500728c */ /* 0x000fc40008706670 */
        /* <DEDUP_REMOVED lines=19> */
.L_x_41:
[----:B------:R-:W2:Y:S02]  /*29e0*/  LDCU UR4, c[0x0][0xb30] ;  /* 0x00016600ff0477ac */ /* 0x000ea40008000800 */
[----:B--2---:R-:W-:-:S09]  /*29f0*/  UISETP.NE.AND UP0, UPT, UR4, 0x1, UPT ;  /* 0x000000010400788c */ /* 0x004fd2000bf05270 */
[----:B------:R-:W-:Y:S05]  /*2a00*/  BRA.U UP0, `(.L_x_42) ;  /* 0x0000000100447547 */ /* 0x000fea000b800000 */
[----:B------:R-:W2:Y:S01]  /*2a10*/  LDCU.128 UR12, c[0x0][0xb10] ;  /* 0x00016200ff0c77ac */ /* 0x000ea20008000c00 */
[----:B------:R-:W3:Y:S01]  /*2a20*/  LDCU UR10, c[0x0][0xb0c] ;  /* 0x00016180ff0a77ac */ /* 0x000ee20008000800 */
[----:B------:R-:W4:Y:S01]  /*2a30*/  LDCU UR6, c[0x0][0xb20] ;  /* 0x00016400ff0677ac */ /* 0x000f220008000800 */
[----:B--2---:R-:W-:Y:S02]  /*2a40*/  UIMAD.WIDE.U32 UR8, UR40, UR12, URZ ;  /* 0x0000000c280872a5 */ /* 0x004fe4000f8e00ff */
[----:B------:R-:W-:Y:S02]  /*2a50*/  UIMAD.WIDE.U32 UR4, UR39, UR15, URZ ;  /* 0x0000000f270472a5 */ /* 0x000fe4000f8e00ff */
[----:B---3--:R-:W-:Y:S02]  /*2a60*/  UISETP.NE.AND UP2, UPT, UR10, 0x1, UPT ;  /* 0x000000010a00788c */ /* 0x008fe4000bf45270 */
[----:B------:R-:W-:Y:S01]  /*2a70*/  UISETP.NE.AND UP0, UPT, UR14, 0x1, UPT ;  /* 0x000000010e00788c */ /* 0x000fe2000bf05270 */
[----:B------:R-:W-:-:S02]  /*2a80*/  UMOV UR8, UR9 ;  /* 0x0000000900087c82 */ /* 0x000fc40008000000 */
[----:B------:R-:W-:Y:S01]  /*2a90*/  UMOV UR4, UR5 ;  /* 0x0000000500047c82 */ /* 0x000fe20008000000 */
[----:B------:R-:W-:Y:S02]  /*2aa0*/  USHF.R.U32.HI UR13, URZ, UR13, UR8 ;  /* 0x0000000dff0d7299 */ /* 0x000fe40008011608 */
[----:B----4-:R-:W-:Y:S02]  /*2ab0*/  USHF.R.U32.HI UR4, URZ, UR6, UR4 ;  /* 0x00000006ff047299 */ /* 0x010fe40008011604 */
[----:B------:R-:W-:Y:S02]  /*2ac0*/  USEL UR5, UR40, UR13, !UP2 ;  /* 0x0000000d28057287 */ /* 0x000fe4000d000000 */
[----:B------:R-:W-:-:S04]  /*2ad0*/  USEL UR4, UR39, UR4, !UP0 ;  /* 0x0000000427047287 */ /* 0x000fc8000c000000 */
[----:B------:R-:W-:Y:S02]  /*2ae0*/  UIADD3 UR6, UPT, UPT, UR5, -UR4, URZ ;  /* 0x8000000405067290 */ /* 0x000fe4000fffe0ff */
[----:B------:R-:W-:Y:S02]  /*2af0*/  UIADD3 UR4, UPT, UPT, -UR5, UR4, URZ ;  /* 0x0000000405047290 */ /* 0x000fe4000fffe1ff */
[----:B------:R-:W-:Y:S02]  /*2b00*/  UIMAD UR39, UR6, UR14, UR39 ;  /* 0x0000000e062772a4 */ /* 0x000fe4000f8e0227 */
[----:B------:R-:W-:-:S12]  /*2b10*/  UIMAD UR40, UR4, UR10, UR40 ;  /* 0x0000000a042872a4 */ /* 0x000fd8000f8e0228 */
.L_x_42:
[----:B------:R-:W-:Y:S01]  /*2b20*/  VIADD R11, R11, 0x1 ;  /* 0x000000010b0b7836 */ /* 0x000fe20000000000 */
[----:B------:R-:W-:Y:S02]  /*2b30*/  R2UR UR5, R52 ;  /* 0x00000000340572ca */ /* 0x000fe400000e0000 */
[----:B------:R-:W-:Y:S02]  /*2b40*/  R2UR UR4, R51 ;  /* 0x00000000330472ca */ /* 0x000fe400000e0000 */
[C---:B------:R-:W-:Y:S02]  /*2b50*/  ISETP.NE.AND P0, PT, R11.reuse, 0x2, PT ;  /* 0x000000020b00780c */ /* 0x040fe40003f05270 */
[----:B------:R-:W-:Y:S02]  /*2b60*/  PLOP3.LUT P1, PT, PT, PT, PT, 0x80, 0x8 ;  /* 0x000000000008781c */ /* 0x000fe40003f2f070 */
[----:B-1----:R-:W-:Y:S02]  /*2b70*/  SEL R0, RZ, 0x1, P0 ;  /* 0x00000001ff007807 */ /* 0x002fe40000000000 */
[----:B------:R-:W-:-:S02]  /*2b80*/  SEL R11, R11, RZ, P0 ;  /* 0x000000ff0b0b7207 */ /* 0x000fc40000000000 */
[----:B------:R-:W-:Y:S01]  /*2b90*/  LOP3.LUT R10, R10, R0, RZ, 0x3c, !PT ;  /* 0x000000000a0a7212 */ /* 0x000fe200078e3cff */
[----:B------:R-:W-:Y:S02]  /*2ba0*/  UIADD3 UR16, UPT, UPT, UR40, UR5, URZ ;  /* 0x0000000528107290 */ /* 0x000fe4000fffe0ff */
[----:B------:R-:W-:Y:S01]  /*2bb0*/  UIADD3 UR20, UPT, UPT, UR39, UR4, URZ ;  /* 0x0000000427147290 */ /* 0x000fe2000fffe0ff */
[----:B------:R-:W-:Y:S11]  /*2bc0*/  BRA.U UP1, `(.L_x_43) ;  /* 0xfffffff101447547 */ /* 0x000ff6000b83ffff */
[----:B------:R-:W-:Y:S01]  /*2bd0*/  UIADD3 UR21, UPT, UPT, UR21, 0x40, URZ ;  /* 0x0000004015157890 */ /* 0x000fe2000fffe0ff */
[----:B------:R-:W-:-:S03]  /*2be0*/  SHF.L.U32 R2, R12, 0x1f, RZ ;  /* 0x0000001f0c027819 */ /* 0x000fc600000006ff */
[----:B------:R-:W-:-:S09]  /*2bf0*/  ULEA UR4, UR7, UR21, 0x3 ;  /* 0x0000001507047291 */ /* 0x000fd2000f8e18ff */
[----:B------:R-:W1:Y:S02]  /*2c00*/  SYNCS.PHASECHK.TRANS64.TRYWAIT P0, [UR4], R2 ;  /* 0x00000002ff0075a7 */ /* 0x000e640008001104 */
[----:B-1----:R-:W-:Y:S05]  /*2c10*/  @!P0 BRA `(.L_x_44) ;  /* 0x0000006000608947 */ /* 0x002fea0003800000 */
.L_x_148:
[----:B------:R-:W-:-:S04]  /*2c20*/  UIADD3 UR4, UPT, UPT, UR7, 0x1, URZ ;  /* 0x0000000107047890 */ /* 0x000fc8000fffe0ff */
[----:B------:R-:W-:-:S04]  /*2c30*/  UISETP.NE.AND UP0, UPT, UR4, 0x8, UPT ;  /* 0x000000080400788c */ /* 0x000fc8000bf05270 */
[----:B------:R-:W-:Y:S02]  /*2c40*/  USEL UR6, URZ, 0x1, UP0 ;  /* 0x00000001ff067887 */ /* 0x000fe40008000000 */
[----:B------:R-:W-:-:S04]  /*2c50*/  USEL UR4, UR4, URZ, UP0 ;  /* 0x000000ff04047287 */ /* 0x000fc80008000000 */
[----:B------:R-:W-:Y:S01]  /*2c60*/  ULEA UR5, UR4, UR21, 0x3 ;  /* 0x0000001504057291 */ /* 0x000fe2000f8e18ff */
[----:B-1----:R-:W-:-:S04]  /*2c70*/  LOP3.LUT R2, R12, UR6, RZ, 0x3c, !PT ;  /* 0x000000060c027c12 */ /* 0x002fc8000f8e3cff */
[----:B------:R-:W-:-:S04]  /*2c80*/  SHF.L.U32 R3, R2, 0x1f, RZ ;  /* 0x0000001f02037819 */ /* 0x000fc800000006ff */
[----:B------:R-:W1:Y:S02]  /*2c90*/  SYNCS.PHASECHK.TRANS64.TRYWAIT P0, [UR5], R3 ;  /* 0x00000003ff0075a7 */ /* 0x000e640008001105 */
[----:B-1----:R-:W-:Y:S05]  /*2ca0*/  @!P0 BRA `(.L_x_45) ;  /* 0x0000006000548947 */ /* 0x002fea0003800000 */
.L_x_150:
[----:B------:R-:W-:-:S04]  /*2cb0*/  UIADD3 UR4, UPT, UPT, UR4, 0x1, URZ ;  /* 0x0000000104047890 */ /* 0x000fc8000fffe0ff */
[----:B------:R-:W-:-:S04]  /*2cc0*/  UISETP.NE.AND UP0, UPT, UR4, 0x8, UPT ;  /* 0x000000080400788c */ /* 0x000fc8000bf05270 */
[----:B------:R-:W-:Y:S02]  /*2cd0*/  USEL UR6, URZ, 0x1, UP0 ;  /* 0x00000001ff067887 */ /* 0x000fe40008000000 */
[----:B------:R-:W-:-:S04]  /*2ce0*/  USEL UR4, UR4, URZ, UP0 ;  /* 0x000000ff04047287 */ /* 0x000fc80008000000 */
[----:B------:R-:W-:Y:S01]  /*2cf0*/  ULEA UR5, UR4, UR21, 0x3 ;  /* 0x0000001504057291 */ /* 0x000fe2000f8e18ff */
[----:B------:R-:W-:-:S04]  /*2d00*/  LOP3.LUT R2, R2, UR6, RZ, 0x3c, !PT ;  /* 0x0000000602027c12 */ /* 0x000fc8000f8e3cff */
[----:B-1----:R-:W-:-:S04]  /*2d10*/  SHF.L.U32 R3, R2, 0x1f, RZ ;  /* 0x0000001f02037819 */ /* 0x002fc800000006ff */
[----:B------:R-:W1:Y:S02]  /*2d20*/  SYNCS.PHASECHK.TRANS64.TRYWAIT P0, [UR5], R3 ;  /* 0x00000003ff0075a7 */ /* 0x000e640008001105 */
[----:B-1----:R-:W-:Y:S05]  /*2d30*/  @!P0 BRA `(.L_x_46) ;  /* 0x0000006000488947 */ /* 0x002fea0003800000 */
.L_x_152:
        /* <DEDUP_REMOVED lines=9> */
.L_x_154:
        /* <DEDUP_REMOVED lines=9> */
.L_x_156:
        /* <DEDUP_REMOVED lines=9> */
.L_x_158:
        /* <DEDUP_REMOVED lines=9> */
.L_x_160:
[----:B------:R-:W-:-:S04]  /*2f80*/  UIADD3 UR4, UPT, UPT, UR4, 0x1, URZ ;  /* 0x0000000104047890 */ /* 0x000fc8000fffe0ff */
[----:B------:R-:W-:-:S04]  /*2f90*/  UISETP.NE.AND UP0, UPT, UR4, 0x8, UPT ;  /* 0x000000080400788c */ /* 0x000fc8000bf05270 */
[----:B------:R-:W-:Y:S02]  /*2fa0*/  USEL UR5, URZ, 0x1, UP0 ;  /* 0x00000001ff057887 */ /* 0x000fe40008000000 */
[----:B------:R-:W-:-:S04]  /*2fb0*/  USEL UR4, UR4, URZ, UP0 ;  /* 0x000000ff04047287 */ /* 0x000fc80008000000 */
[----:B------:R-:W-:Y:S01]  /*2fc0*/  ULEA UR4, UR4, UR21, 0x3 ;  /* 0x0000001504047291 */ /* 0x000fe2000f8e18ff */
[----:B------:R-:W-:-:S04]  /*2fd0*/  LOP3.LUT R2, R2, UR5, RZ, 0x3c, !PT ;  /* 0x0000000502027c12 */ /* 0x000fc8000f8e3cff */
[----:B------:R-:W-:Y:S01]  /*2fe0*/  SHF.L.U32 R2, R2, 0x1f, RZ ;  /* 0x0000001f02027819 */ /* 0x000fe200000006ff */
[----:B-1----:R-:W-:-:S07]  /*2ff0*/  IMAD.U32 R0, RZ, RZ, UR4 ;  /* 0x00000004ff007e24 */ /* 0x002fce000f8e00ff */
.L_x_51:
[----:B-1----:R1:W2:Y:S02]  /*3000*/  SYNCS.PHASECHK.TRANS64.TRYWAIT P0, [R0+URZ], R2 ;  /* 0x00000002000075a7 */ /* 0x0022a400080011ff */
[----:B--2---:R-:W-:Y:S05]  /*3010*/  @!P0 NANOSLEEP.SYNCS 0x989680 ;  /* 0x009896800000895d */ /* 0x004fea0003900000 */
[----:B------:R-:W2:Y:S02]  /*3020*/  @!P0 SYNCS.PHASECHK.TRANS64 P0, [R0+URZ], R2 ;  /* 0x00000002000085a7 */ /* 0x000ea400080010ff */
[----:B--2---:R-:W-:Y:S05]  /*3030*/  @P0 EXIT ;  /* 0x000000000000094d */ /* 0x004fea0003800000 */
[----:B------:R-:W-:Y:S05]  /*3040*/  BRA `(.L_x_51) ;  /* 0xfffffffc00ec7947 */ /* 0x000fea000383ffff */
.L_x_23:
[----:B------:R-:W1:Y:S02]  /*3050*/  S2UR UR4, SR_CgaCtaId ;  /* 0x00000000000479c3 */ /* 0x000e640000008800 */
[----:B-1----:R-:W-:-:S04]  /*3060*/  UISETP.NE.AND UP0, UPT, UR4, URZ, UPT ;  /* 0x000000ff0400728c */ /* 0x002fc8000bf05270 */
[----:B------:R-:W-:-:S09]  /*3070*/  UISETP.NE.OR UP0, UPT, UR17, 0x1, UP0 ;  /* 0x000000011100788c */ /* 0x000fd20008705670 */
[----:B------:R-:W-:Y:S05]  /*3080*/  BRA.U UP0, `(.L_x_52) ;  /* 0x00000005004c7547 */ /* 0x000fea000b800000 */
[----:B------:R-:W1:Y:S01]  /*3090*/  S2UR UR5, SR_CgaCtaId ;  /* 0x00000000000579c3 */ /* 0x000e620000008800 */
[----:B------:R-:W-:Y:S01]  /*30a0*/  UMOV UR4, 0x400 ;  /* 0x0000040000047882 */ /* 0x000fe20000000000 */
[----:B------:R-:W-:Y:S01]  /*30b0*/  ISETP.GE.U32.AND P2, PT, R0, 0x10, PT ;  /* 0x000000100000780c */ /* 0x000fe20003f46070 */
[----:B------:R-:W-:Y:S01]  /*30c0*/  IMAD.MOV.U32 R12, RZ, RZ, 0x1 ;  /* 0x00000001ff0c7424 */ /* 0x000fe200078e00ff */
[----:B------:R-:W-:Y:S02]  /*30d0*/  CS2R R10, SRZ ;  /* 0x00000000000a7805 */ /* 0x000fe4000001ff00 */
[----:B------:R-:W-:Y:S01]  /*30e0*/  CS2R R8, SRZ ;  /* 0x0000000000087805 */ /* 0x000fe2000001ff00 */
[----:B-1----:R-:W-:-:S03]  /*30f0*/  ULEA UR6, UR5, UR4, 0x18 ;  /* 0x0000000405067291 */ /* 0x002fc6000f8ec0ff */
[----:B------:R-:W-:-:S09]  /*3100*/  UMOV UR5, URZ ;  /* 0x000000ff00057c82 */ /* 0x000fd20008000000 */
.L_x_56:
[----:B------:R-:W-:Y:S02]  /*3110*/  LEA R2, R8, UR6, 0x3 ;  /* 0x0000000608027c11 */ /* 0x000fe4000f8e18ff */
[----:B------:R-:W-:-:S03]  /*3120*/  SHF.L.U32 R4, R9, 0x1f, RZ ;  /* 0x0000001f09047819 */ /* 0x000fc600000006ff */
[----:B------:R-:W-:Y:S01]  /*3130*/  VIADD R5, R2, 0x140 ;  /* 0x0000014002057836 */ /* 0x000fe20000000000 */
[----:B------:R-:W1:Y:S02]  /*3140*/  SYNCS.PHASECHK.TRANS64.TRYWAIT P0, [R2+URZ+0x130], R4 ;  /* 0x00013004020075a7 */ /* 0x000e6400080011ff */
[----:B-1----:R-:W-:Y:S05]  /*3150*/  @!P0 BRA `(.L_x_53) ;  /* 0x0000005c00b88947 */ /* 0x002fea0003800000 */
.L_x_161:
[----:B------:R-:W-:Y:S01]  /*3160*/  ULEA UR4, UR5, UR6, 0x3 ;  /* 0x0000000605047291 */ /* 0x000fe2000f8e18ff */
[----:B-1----:R-:W-:Y:S01]  /*3170*/  PRMT R2, RZ, 0x654, R5 ;  /* 0x00000654ff027816 */ /* 0x002fe20000000005 */
[----:B------:R-:W-:Y:S01]  /*3180*/  @!P2 IMAD.MOV.U32 R4, RZ, RZ, 0x10 ;  /* 0x00000010ff04a424 */ /* 0x000fe200078e00ff */
[----:B------:R-:W-:Y:S01]  /*3190*/  SHF.L.U32 R5, R12, 0x1f, RZ ;  /* 0x0000001f0c057819 */ /* 0x000fe200000006ff */
[----:B------:R-:W-:Y:S01]  /*31a0*/  UIADD3 UR7, UPT, UPT, UR4, 0xd0, URZ ;  /* 0x000000d004077890 */ /* 0x000fe2000fffe0ff */
[----:B------:R1:W-:Y:S05]  /*31b0*/  SYNCS.ARRIVE.TRANS64.RED.A1T0 RZ, [R2+URZ], RZ ;  /* 0x000000ff02ff79a7 */ /* 0x0003ea00081004ff */
[----:B------:R-:W-:Y:S01]  /*31c0*/  IMAD.U32 R6, RZ, RZ, UR7 ;  /* 0x00000007ff067e24 */ /* 0x000fe2000f8e00ff */
[----:B------:R-:W2:Y:S04]  /*31d0*/  SYNCS.PHASECHK.TRANS64.TRYWAIT P0, [UR4+0xe0], R5 ;  /* 0x0000e005ff0075a7 */ /* 0x000ea80008001104 */
[----:B------:R-:W-:Y:S01]  /*31e0*/  PRMT R6, R0, 0x654, R6 ;  /* 0x0000065400067816 */ /* 0x000fe20000000006 */
[----:B-12---:R-:W-:Y:S06]  /*31f0*/  @!P0 BRA `(.L_x_54) ;  /* 0x0000005c00a48947 */ /* 0x006fec0003800000 */
.L_x_163:
[----:B------:R-:W-:Y:S01]  /*3200*/  ULEA UR8, UR5, UR6, 0x4 ;  /* 0x0000000605087291 */ /* 0x000fe2000f8e20ff */
[----:B------:R-:W-:Y:S01]  /*3210*/  SEL R3, R6, R3, !P2 ;  /* 0x0000000306037207 */ /* 0x000fe20005000000 */
[----:B------:R-:W-:Y:S01]  /*3220*/  UIADD3 UR9, UPT, UPT, UR4, 0xd0, URZ ;  /* 0x000000d004097890 */ /* 0x000fe2000fffe0ff */
[----:B-1----:R-:W-:Y:S01]  /*3230*/  LEA R2, R11, UR6, 0x3 ;  /* 0x000000060b027c11 */ /* 0x002fe2000f8e18ff */
[----:B------:R-:W-:Y:S01]  /*3240*/  UIADD3 UR8, UPT, UPT, UR8, 0x160, URZ ;  /* 0x0000016008087890 */ /* 0x000fe2000fffe0ff */
[----:B------:R1:W-:Y:S01]  /*3250*/  @!P2 SYNCS.ARRIVE.TRANS64.RED RZ, [R3+URZ], R4 ;  /* 0x0000000403ffa9a7 */ /* 0x0003e200080004ff */
[----:B------:R-:W-:Y:S01]  /*3260*/  UIADD3 UR4, UPT, UPT, UR5, 0x1, URZ ;  /* 0x0000000105047890 */ /* 0x000fe2000fffe0ff */
[----:B------:R-:W-:-:S03]  /*3270*/  VIADD R8, R8, 0x1 ;  /* 0x0000000108087836 */ /* 0x000fc60000000000 */
[----:B------:R-:W-:Y:S02]  /*3280*/  UISETP.NE.AND UP0, UPT, UR4, 0x2, UPT ;  /* 0x000000020400788c */ /* 0x000fe4000bf05270 */
[----:B------:R-:W-:Y:S01]  /*3290*/  ISETP.NE.AND P0, PT, R8, 0x2, PT ;  /* 0x000000020800780c */ /* 0x000fe20003f05270 */
[----:B------:R-:W-:Y:S06]  /*32a0*/  UGETNEXTWORKID.BROADCAST [UR8], [UR9] ;  /* 0x00000000080073ca */ /* 0x000fec0008000100 */
[----:B------:R-:W-:Y:S02]  /*32b0*/  USEL UR7, URZ, 0x1, UP0 ;  /* 0x00000001ff077887 */ /* 0x000fe40008000000 */
[----:B------:R-:W-:-:S04]  /*32c0*/  USEL UR5, UR4, URZ, UP0 ;  /* 0x000000ff04057287 */ /* 0x000fc80008000000 */
[----:B------:R-:W-:Y:S02]  /*32d0*/  LOP3.LUT R12, R12, UR7, RZ, 0x3c, !PT ;  /* 0x000000070c0c7c12 */ /* 0x000fe4000f8e3cff */
[----:B-1----:R-:W-:-:S04]  /*32e0*/  SHF.L.U32 R4, R10, 0x1f, RZ ;  /* 0x0000001f0a047819 */ /* 0x002fc800000006ff */
[----:B------:R-:W1:Y:S02]  /*32f0*/  SYNCS.PHASECHK.TRANS64.TRYWAIT P1, [R2+URZ+0xd0], R4 ;  /* 0x0000d004020075a7 */ /* 0x000e6400080211ff */
[----:B-1----:R-:W-:Y:S05]  /*3300*/  @!P1 BRA `(.L_x_55) ;  /* 0x0000005c00789947 */ /* 0x002fea0003800000 */
.L_x_164:
[C---:B-1----:R-:W-:Y:S01]  /*3310*/  LEA R4, R11.reuse, UR6, 0x4 ;  /* 0x000000060b047c11 */ /* 0x042fe2000f8e20ff */
[----:B------:R-:W-:Y:S01]  /*3320*/  VIADD R2, R2, 0xe0 ;  /* 0x000000e002027836 */ /* 0x000fe20000000000 */
[----:B------:R-:W-:Y:S01]  /*3330*/  SEL R8, R8, RZ, P0 ;  /* 0x000000ff08087207 */ /* 0x000fe20000000000 */
[----:B------:R-:W-:-:S03]  /*3340*/  VIADD R11, R11, 0x1 ;  /* 0x000000010b0b7836 */ /* 0x000fc60000000000 */
[----:B------:R-:W1:Y:S01]  /*3350*/  LDS.128 R4, [R4+0x160] ;  /* 0x0001600004047984 */ /* 0x000e620000000c00 */
[----:B------:R-:W-:Y:S02]  /*3360*/  PRMT R2, RZ, 0x654, R2 ;  /* 0x00000654ff027816 */ /* 0x000fe40000000002 */
[C---:B------:R-:W-:Y:S01]  /*3370*/  ISETP.NE.AND P1, PT, R11.reuse, 0x2, PT ;  /* 0x000000020b00780c */ /* 0x040fe20003f25270 */
[----:B------:R-:W-:Y:S01]  /*3380*/  @!PT LDS RZ, [RZ] ;  /* 0x00000000fffff984 */ /* 0x000fe20000000800 */
[----:B------:R-:W-:Y:S01]  /*3390*/  @!PT LDS RZ, [RZ] ;  /* 0x00000000fffff984 */ /* 0x000fe20000000800 */
[----:B------:R-:W-:Y:S01]  /*33a0*/  @!PT LDS RZ, [RZ] ;  /* 0x00000000fffff984 */ /* 0x000fe20000000800 */
[----:B------:R-:W-:Y:S01]  /*33b0*/  @!PT LDS RZ, [RZ] ;  /* 0x00000000fffff984 */ /* 0x000fe20000000800 */
[----:B------:R2:W-:Y:S06]  /*33c0*/  MEMBAR.ALL.CTA ;  /* 0x0000000000007992 */ /* 0x0005ec0000008000 */
[----:B--2---:R-:W2:Y:S01]  /*33d0*/  FENCE.VIEW.ASYNC.S ;  /* 0x00000000000073c6 */ /* 0x004ea20000000000 */
[----:B------:R-:W-:Y:S01]  /*33e0*/  SEL R11, R11, RZ, P1 ;  /* 0x000000ff0b0b7207 */ /* 0x000fe20000800000 */
[----:B--2---:R2:W-:Y:S01]  /*33f0*/  SYNCS.ARRIVE.TRANS64.RED.A1T0 RZ, [R2+URZ], RZ ;  /* 0x000000ff02ff79a7 */ /* 0x0045e200081004ff */
[----:B-1----:R-:W-:-:S02]  /*3400*/  LOP3.LUT P3, RZ, R6, 0x1, RZ, 0xc0, !PT ;  /* 0x0000000106ff7812 */ /* 0x002fc4000786c0ff */
[----:B------:R-:W-:-:S04]  /*3410*/  SEL R4, RZ, 0x1, P1 ;  /* 0x00000001ff047807 */ /* 0x000fc80000800000 */
[----:B------:R-:W-:Y:S02]  /*3420*/  LOP3.LUT R10, R10, R4, RZ, 0x3c, !PT ;  /* 0x000000040a0a7212 */ /* 0x000fe400078e3cff */
[----:B--2---:R-:W-:-:S04]  /*3430*/  SEL R2, RZ, 0x1, P0 ;  /* 0x00000001ff027807 */ /* 0x004fc80000000000 */
[----:B------:R-:W-:Y:S01]  /*3440*/  LOP3.LUT R9, R9, R2, RZ, 0x3c, !PT ;  /* 0x0000000209097212 */ /* 0x000fe200078e3cff */
[----:B------:R-:W-:Y:S06]  /*3450*/  @P3 BRA `(.L_x_56) ;  /* 0xfffffffc002c3947 */ /* 0x000fec000383ffff */
[----:B------:R-:W-:Y:S01]  /*3460*/  ULEA UR4, UR5, UR6, 0x3 ;  /* 0x0000000605047291 */ /* 0x000fe2000f8e18ff */
[----:B------:R-:W-:-:S08]  /*3470*/  SHF.L.U32 R2, R12, 0x1f, RZ ;  /* 0x0000001f0c027819 */ /* 0x000fd000000006ff */
[----:B------:R-:W1:Y:S02]  /*3480*/  SYNCS.PHASECHK.TRANS64 P0, [UR4+0xe0], R2 ;  /* 0x0000e002ff0075a7 */ /* 0x000e640008001004 */
[----:B-1----:R-:W-:Y:S05]  /*3490*/  @P0 BRA `(.L_x_57) ;  /* 0x0000000000080947 */ /* 0x002fea0003800000 */
[----:B------:R-:W1:Y:S02]  /*34a0*/  SYNCS.PHASECHK.TRANS64.TRYWAIT P0, [UR4+0xe0], R2 ;  /* 0x0000e002ff0075a7 */ /* 0x000e640008001104 */
[----:B-1----:R-:W-:Y:S05]  /*34b0*/  @!P0 BRA `(.L_x_58) ;  /* 0x0000005c00208947 */ /* 0x002fea0003800000 */
.L_x_57:
[----:B------:R-:W-:-:S04]  /*34c0*/  UIADD3 UR7, UPT, UPT, UR5, 0x1, URZ ;  /* 0x0000000105077890 */ /* 0x000fc8000fffe0ff */
[----:B------:R-:W-:-:S04]  /*34d0*/  UISETP.NE.AND UP0, UPT, UR7, 0x2, UPT ;  /* 0x000000020700788c */ /* 0x000fc8000bf05270 */
[----:B------:R-:W-:Y:S02]  /*34e0*/  USEL UR8, URZ, 0x1, UP0 ;  /* 0x00000001ff087887 */ /* 0x000fe40008000000 */
[----:B------:R-:W-:-:S04]  /*34f0*/  USEL UR7, UR7, URZ, UP0 ;  /* 0x000000ff07077287 */ /* 0x000fc80008000000 */
[----:B------:R-:W-:Y:S01]  /*3500*/  ULEA UR7, UR7, UR6, 0x3 ;  /* 0x0000000607077291 */ /* 0x000fe2000f8e18ff */
[----:B-1----:R-:W-:-:S04]  /*3510*/  LOP3.LUT R2, R12, UR8, RZ, 0x3c, !PT ;  /* 0x000000080c027c12 */ /* 0x002fc8000f8e3cff */
[----:B------:R-:W-:-:S04]  /*3520*/  SHF.L.U32 R0, R2, 0x1f, RZ ;  /* 0x0000001f02007819 */ /* 0x000fc800000006ff */
[----:B------:R-:W1:Y:S02]  /*3530*/  SYNCS.PHASECHK.TRANS64 P0, [UR7+0xe0], R0 ;  /* 0x0000e000ff0075a7 */ /* 0x000e640008001007 */
[----:B-1----:R-:W-:Y:S05]  /*3540*/  @P0 EXIT ;  /* 0x000000000000094d */ /* 0x002fea0003800000 */
[----:B------:R-:W-:Y:S02]  /*3550*/  SHF.L.U32 R2, R2, 0x1f, RZ ;  /* 0x0000001f02027819 */ /* 0x000fe400000006ff */
[----:B------:R-:W-:-:S07]  /*3560*/  MOV R0, UR7 ;  /* 0x0000000700007c02 */ /* 0x000fce0008000f00 */
.L_x_59:
[----:B-1----:R1:W2:Y:S02]  /*3570*/  SYNCS.PHASECHK.TRANS64.TRYWAIT P0, [R0+URZ+0xe0], R2 ;  /* 0x0000e002000075a7 */ /* 0x0022a400080011ff */
[----:B--2---:R-:W-:Y:S05]  /*3580*/  @!P0 NANOSLEEP.SYNCS 0x989680 ;  /* 0x009896800000895d */ /* 0x004fea0003900000 */
[----:B------:R-:W2:Y:S02]  /*3590*/  @!P0 SYNCS.PHASECHK.TRANS64 P0, [R0+URZ+0xe0], R2 ;  /* 0x0000e002000085a7 */ /* 0x000ea400080010ff */
[----:B--2---:R-:W-:Y:S05]  /*35a0*/  @P0 EXIT ;  /* 0x000000000000094d */ /* 0x004fea0003800000 */
[----:B------:R-:W-:Y:S05]  /*35b0*/  BRA `(.L_x_59) ;  /* 0xfffffffc00ec7947 */ /* 0x000fea000383ffff */
.L_x_52:
[----:B------:R-:W-:Y:S05]  /*35c0*/  BRA.U UP4, `(.L_x_60) ;  /* 0x0000000d04d87547 */ /* 0x000fea000b800000 */
[----:B------:R-:W1:Y:S01]  /*35d0*/  S2UR UR7, SR_CgaCtaId ;  /* 0x00000000000779c3 */ /* 0x000e620000008800 */
[----:B------:R-:W-:Y:S01]  /*35e0*/  UMOV UR4, 0x40 ;  /* 0x0000004000047882 */ /* 0x000fe20000000000 */
[----:B------:R-:W-:Y:S01]  /*35f0*/  NOP ;  /* 0x0000000000007918 */ /* 0x000fe20000000000 */
[----:B------:R-:W-:Y:S01]  /*3600*/  UMOV UR6, 0x400 ;  /* 0x0000040000067882 */ /* 0x000fe20000000000 */
[----:B-1----:R-:W-:Y:S02]  /*3610*/  ULEA UR5, UR7, UR4, 0x18 ;  /* 0x0000000407057291 */ /* 0x002fe4000f8ec0ff */
[----:B------:R-:W-:-:S07]  /*3620*/  ULEA UR6, UR7, UR6, 0x18 ;  /* 0x0000000607067291 */ /* 0x000fce000f8ec0ff */
[----:B------:R-:W1:Y:S02]  /*3630*/  LDS.U8 R0, [UR5+0x1c] ;  /* 0x00001c05ff007984 */ /* 0x000e640008000000 */
[----:B-1----:R-:W-:-:S13]  /*3640*/  ISETP.NE.AND P0, PT, R0, RZ, PT ;  /* 0x000000ff0000720c */ /* 0x002fda0003f05270 */
[----:B------:R-:W-:Y:S05]  /*3650*/  @P0 BRA `(.L_x_61) ;  /* 0x0000000000580947 */ /* 0x000fea0003800000 */
[----:B------:R-:W-:-:S13]  /*3660*/  ELECT P0, URZ, PT ;  /* 0x0000000000ff782f */ /* 0x000fda0003800000 */
[----:B------:R-:W-:Y:S05]  /*3670*/  @!P0 BRA `(.L_x_62) ;  /* 0x0000000000608947 */ /* 0x000fea0003800000 */
[----:B------:R-:W-:Y:S01]  /*3680*/  UMOV UR4, 0x10 ;  /* 0x0000001000047882 */ /* 0x000fe20000000000 */
[----:B------:R-:W-:Y:S01]  /*3690*/  HFMA2 R0, -RZ, RZ, 0, 5.9604644775390625e-08 ;  /* 0x00000001ff007431 */ /* 0x000fe200000001ff */
[----:B------:R-:W-:-:S03]  /*36a0*/  MOV R3, 0xffff ;  /* 0x0000ffff00037802 */ /* 0x000fc60000000f00 */
[----:B------:R-:W-:Y:S04]  /*36b0*/  DEPBAR.LE SB1, 0x36 ;  /* 0x00009d800000791a */ /* 0x000fe80000000000 */
[----:B------:R-:W1:Y:S02]  /*36c0*/  UTCATOMSWS.FIND_AND_SET.ALIGN UP0, UR4, UR4 ;  /* 0x00000004000475e3 */ /* 0x000e640008000800 */
[----:B-1----:R-:W-:Y:S01]  /*36d0*/  MOV R4, UR4 ;  /* 0x0000000400047c02 */ /* 0x002fe20008000f00 */
[----:B------:R-:W-:Y:S06]  /*36e0*/  BRA.U UP0, `(.L_x_63) ;  /* 0x0000000100187547 */ /* 0x000fec000b800000 */
.L_x_64:
[----:B------:R-:W-:Y:S05]  /*36f0*/  NANOSLEEP 0x64 ;  /* 0x000000640000795d */ /* 0x000fea0003800000 */
[----:B------:R-:W-:-:S05]  /*3700*/  UMOV UR4, 0x10 ;  /* 0x0000001000047882 */ /* 0x000fca0000000000 */
[----:B------:R-:W-:Y:S04]  /*3710*/  DEPBAR.LE SB1, 0x36 ;  /* 0x00009d800000791a */ /* 0x000fe80000000000 */
[----:B------:R-:W1:Y:S02]  /*3720*/  UTCATOMSWS.FIND_AND_SET.ALIGN UP0, UR4, UR4 ;  /* 0x00000004000475e3 */ /* 0x000e640008000800 */
[----:B-1----:R-:W-:Y:S01]  /*3730*/  MOV R4, UR4 ;  /* 0x0000000400047c02 */ /* 0x002fe20008000f00 */
[----:B------:R-:W-:Y:S05]  /*3740*/  BRA.U !UP0, `(.L_x_64) ;  /* 0xfffffffd08e87547 */ /* 0x000fea000b83ffff */
.L_x_63:
[-C--:B------:R-:W-:Y:S02]  /*3750*/  SHF.L.U32 R3, R3, R4.reuse, RZ ;  /* 0x0000000403037219 */ /* 0x080fe400000006ff */
[----:B------:R-:W-:Y:S01]  /*3760*/  SHF.L.U32 R0, R0, R4, RZ ;  /* 0x0000000400007219 */ /* 0x000fe200000006ff */
[----:B------:R-:W-:Y:S02]  /*3770*/  IMAD.SHL.U32 R4, R4, 0x20, RZ ;  /* 0x0000002004047824 */ /* 0x000fe400078e00ff */
[----:B------:R1:W-:Y:S04]  /*3780*/  ATOMS.OR RZ, [UR5+0x14], R3 ;  /* 0x00001403ffff798c */ /* 0x0003e8000b000005 */
[----:B------:R1:W-:Y:S04]  /*3790*/  ATOMS.OR RZ, [UR5+0x18], R0 ;  /* 0x00001800ffff798c */ /* 0x0003e8000b000005 */
[----:B------:R1:W-:Y:S01]  /*37a0*/  STS [UR6+0x180], R4 ;  /* 0x00018004ff007988 */ /* 0x0003e20008000806 */
[----:B------:R-:W-:Y:S05]  /*37b0*/  BRA `(.L_x_62) ;  /* 0x0000000000107947 */ /* 0x000fea0003800000 */
.L_x_61:
[----:B------:R-:W-:Y:S02]  /*37c0*/  MOV R0, 0xffffffff ;  /* 0xffffffff00007802 */ /* 0x000fe40000000f00 */
[----:B------:R-:W-:-:S03]  /*37d0*/  MOV R4, 0x3800 ;  /* 0x0000380000047802 */ /* 0x000fc60000000f00 */
[----:B------:R1:W-:Y:S04]  /*37e0*/  STS [UR6+0x180], R0 ;  /* 0x00018000ff007988 */ /* 0x0003e80008000806 */
[----:B-1---5:R-:W-:Y:S05]  /*37f0*/  CALL.REL.NOINC `($__internal_1_$__cuda_sm10x_tcgen05_guardrail_trap_phase_invalid_during_alloc) ;  /* 0x0000006000687944 */ /* 0x022fea0003c00000 */
.L_x_62:
[----:B------:R-:W-:Y:S05]  /*3800*/  WARPSYNC.ALL ;  /* 0x0000000000007948 */ /* 0x000fea0003800000 */
[----:B------:R-:W2:Y:S01]  /*3810*/  S2UR UR4, SR_CgaCtaId ;  /* 0x00000000000479c3 */ /* 0x000ea20000008800 */
[----:B------:R-:W-:Y:S01]  /*3820*/  UMOV UR26, 0x400 ;  /* 0x00000400001a7882 */ /* 0x000fe20000000000 */
[----:B------:R-:W-:-:S06]  /*3830*/  NOP ;  /* 0x0000000000007918 */ /* 0x000fcc0000000000 */
[----:B------:R-:W-:Y:S06]  /*3840*/  BAR.ARV 0x6, 0xa0 ;  /* 0x0182800000007b1d */ /* 0x000fec0000002000 */
[----:B------:R-:W3:Y:S01]  /*3850*/  LDCU UR5, c[0x0][0x38c] ;  /* 0x00007180ff0577ac */ /* 0x000ee20008000800 */
[----:B------:R-:W-:Y:S01]  /*3860*/  LOP3.LUT R2, R2, 0xffff, RZ, 0xc0, !PT ;  /* 0x0000ffff02027812 */ /* 0x000fe200078ec0ff */
[----:B------:R-:W-:Y:S01]  /*3870*/  IMAD.MOV.U32 R11, RZ, RZ, 0x1 ;  /* 0x00000001ff0b7424 */ /* 0x000fe200078e00ff */
[----:B------:R-:W-:Y:S01]  /*3880*/  CS2R R8, SRZ ;  /* 0x0000000000087805 */ /* 0x000fe2000001ff00 */
[----:B------:R-:W4:Y:S01]  /*3890*/  LDCU UR7, c[0x0][0x38c] ;  /* 0x00007180ff0777ac */ /* 0x000f220008000800 */
[----:B------:R-:W-:Y:S01]  /*38a0*/  R2UR UR27, R2 ;  /* 0x00000000021b72ca */ /* 0x000fe200000e0000 */
[----:B------:R-:W-:Y:S01]  /*38b0*/  IMAD.MOV.U32 R10, RZ, RZ, RZ ;  /* 0x000000ffff0a7224 */ /* 0x000fe200078e00ff */
[----:B------:R-:W-:Y:S01]  /*38c0*/  UMOV UR30, URZ ;  /* 0x000000ff001e7c82 */ /* 0x000fe20008000000 */
[----:B------:R-:W-:Y:S01]  /*38d0*/  UMOV UR24, URZ ;  /* 0x000000ff00187c82 */ /* 0x000fe20008000000 */
[----:B--2---:R-:W-:Y:S01]  /*38e0*/  ULEA UR26, UR4, UR26, 0x18 ;  /* 0x0000001a041a7291 */ /* 0x004fe2000f8ec0ff */
[----:B------:R-:W-:Y:S01]  /*38f0*/  UMOV UR38, 0x0 ;  /* 0x0000000000267882 */ /* 0x000fe20000000000 */
[----:B------:R-:W-:-:S02]  /*3900*/  UMOV UR39, 0x4200490 ;  /* 0x0420049000277882 */ /* 0x000fc40000000000 */
[----:B------:R-:W-:Y:S02]  /*3910*/  UIADD3 UR4, UPT, UPT, UR26, 0x4400, URZ ;  /* 0x000044001a047890 */ /* 0x000fe4000fffe0ff */
[----:B------:R-:W-:Y:S02]  /*3920*/  UIADD3 UR6, UPT, UPT, UR26, 0x14400, URZ ;  /* 0x000144001a067890 */ /* 0x000fe4000fffe0ff */
[----:B---3--:R-:W-:Y:S01]  /*3930*/  UIADD3 UR5, UPT, UPT, UR5, 0x3f, URZ ;  /* 0x0000003f05057890 */ /* 0x008fe2000fffe0ff */
[----:B-1----:R-:W1:Y:S01]  /*3940*/  LDS R0, [UR26+0x180] ;  /* 0x0001801aff007984 */ /* 0x002e620008000800 */
[----:B------:R-:W-:Y:S01]  /*3950*/  UMOV UR36, 0x0 ;  /* 0x0000000000247882 */ /* 0x000fe20000000000 */
[----:B------:R-:W-:Y:S01]  /*3960*/  UMOV UR37, 0x4200490 ;  /* 0x0420049000257882 */ /* 0x000fe20000000000 */
[----:B------:R-:W-:Y:S02]  /*3970*/  USHF.R.S32.HI UR40, URZ, 0x1f, UR5 ;  /* 0x0000001fff287899 */ /* 0x000fe40008011405 */
[----:B----4-:R-:W-:-:S02]  /*3980*/  UISETP.GE.AND UP4, UPT, UR7, 0x1, UPT ;  /* 0x000000010700788c */ /* 0x010fc4000bf86270 */
[----:B------:R-:W-:Y:S02]  /*3990*/  ULEA.HI UR40, UR40, UR5, URZ, 0x6 ;  /* 0x0000000528287291 */ /* 0x000fe4000f8f30ff */
[----:B------:R-:W-:Y:S02]  /*39a0*/  USHF.R.U32.HI UR5, URZ, 0x4, UR4 ;  /* 0x00000004ff057899 */ /* 0x000fe40008011604 */
[----:B------:R-:W-:Y:S02]  /*39b0*/  USHF.R.S32.HI UR40, URZ, 0x6, UR40 ;  /* 0x00000006ff287899 */ /* 0x000fe40008011428 */
[----:B------:R-:W-:Y:S02]  /*39c0*/  USHF.R.U32.HI UR4, URZ, 0x4, UR6 ;  /* 0x00000004ff047899 */ /* 0x000fe40008011606 */
[----:B------:R-:W-:Y:S02]  /*39d0*/  UISETP.LT.AND UP0, UPT, UR40, 0x1, UPT ;  /* 0x000000012800788c */ /* 0x000fe4000bf01270 */
[----:B------:R-:W-:-:S02]  /*39e0*/  ULOP3.LUT UR5, UR5, 0x3fff, URZ, 0xc0, !UPT ;  /* 0x00003fff05057892 */ /* 0x000fc4000f8ec0ff */
[----:B------:R-:W-:Y:S02]  /*39f0*/  ULOP3.LUT UR4, UR4, 0x3fff, URZ, 0xc0, !UPT ;  /* 0x00003fff04047892 */ /* 0x000fe4000f8ec0ff */
[----:B------:R-:W-:Y:S02]  /*3a00*/  USEL UR41, UR40, 0x1, !UP0 ;  /* 0x0000000128297887 */ /* 0x000fe4000c000000 */
[----:B------:R-:W-:Y:S02]  /*3a10*/  ULOP3.LUT UR28, UR5, 0x10000, URZ, 0xfc, !UPT ;  /* 0x00010000051c7892 */ /* 0x000fe4000f8efcff */
[----:B------:R-:W-:Y:S02]  /*3a20*/  ULOP3.LUT UR29, UR4, 0x10000, URZ, 0xfc, !UPT ;  /* 0x00010000041d7892 */ /* 0x000fe4000f8efcff */
[----:B------:R-:W-:Y:S01]  /*3a30*/  UIADD3 UR41, UPT, UPT, -UR41, URZ, URZ ;  /* 0x000000ff29297290 */ /* 0x000fe2000fffe1ff */
[----:B------:R-:W-:Y:S01]  /*3a40*/  UMOV UR34, 0x0 ;  /* 0x0000000000227882 */ /* 0x000fe20000000000 */
[----:B------:R-:W-:Y:S01]  /*3a50*/  UMOV UR35, 0x4200490 ;  /* 0x0420049000237882 */ /* 0x000fe20000000000 */
[----:B------:R-:W-:Y:S01]  /*3a60*/  UMOV UR32, 0x0 ;  /* 0x0000000000207882 */ /* 0x000fe20000000000 */
[----:B------:R-:W-:Y:S01]  /*3a70*/  UMOV UR33, 0x4200490 ;  /* 0x0420049000217882 */ /* 0x000fe20000000000 */
[----:B-1----:R-:W-:-:S15]  /*3a80*/  R2UR UR42, R0 ;  /* 0x00000000002a72ca */ /* 0x002fde00000e0000 */
.L_x_71:
[----:B------:R-:W-:Y:S02]  /*3a90*/  LEA R0, R10, UR26, 0x3 ;  /* 0x0000001a0a007c11 */ /* 0x000fe4000f8e18ff */
[----:B------:R-:W-:Y:S02]  /*3aa0*/  SHF.L.U32 R2, R9, 0x1f, RZ ;  /* 0x0000001f09027819 */ /* 0x000fe400000006ff */
[----:B------:R-:W-:Y:S01]  /*3ab0*/  PLOP3.LUT P0, PT, PT, PT, UP4, 0x80, 0x8 ;  /* 0x000000000008781c */ /* 0x000fe20003f0f048 */
[----:B------:R-:W-:Y:S01]  /*3ac0*/  VIADD R3, R0, 0xe0 ;  /* 0x000000e000037836 */ /* 0x000fe20000000000 */
[----:B-1----:R-:W1:Y:S02]  /*3ad0*/  SYNCS.PHASECHK.TRANS64.TRYWAIT P1, [R0+URZ+0xd0], R2 ;  /* 0x0000d002000075a7 */ /* 0x002e6400080211ff */
[----:B-1-3--:R-:W-:Y:S09]  /*3ae0*/  @!P1 BRA `(.L_x_65) ;  /* 0x0000005400ac9947 */ /* 0x00aff20003800000 */
.L_x_166:
[----:B------:R-:W-:Y:S01]  /*3af0*/  LEA R4, R10, UR26, 0x4 ;  /* 0x0000001a0a047c11 */ /* 0x000fe2000f8e20ff */
[----:B------:R-:W-:Y:S01]  /*3b00*/  @UP4 ULEA UR4, UR24, UR26, 0x3 ;  /* 0x0000001a18044291 */ /* 0x000fe2000f8e18ff */
[----:B------:R-:W-:Y:S01]  /*3b10*/  PLOP3.LUT P2, PT, PT, PT, PT, 0x80, 0x8 ;  /* 0x000000000008781c */ /* 0x000fe20003f4f070 */
[----:B------:R-:W-:Y:S01]  /*3b20*/  ULEA UR31, UR30, UR26, 0x3 ;  /* 0x0000001a1e1f7291 */ /* 0x000fe2000f8e18ff */
[----:B------:R-:W-:Y:S02]  /*3b30*/  PRMT R3, RZ, 0x654, R3 ;  /* 0x00000654ff037816 */ /* 0x000fe40000000003 */
[----:B------:R-:W2:Y:S01]  /*3b40*/  LDS.128 R4, [R4+0x160] ;  /* 0x0001600004047984 */ /* 0x000ea20000000c00 */
[----:B-1----:R-:W-:Y:S02]  /*3b50*/  @P0 SHF.L.U32 R2, R8, 0x1f, RZ ;  /* 0x0000001f08020819 */ /* 0x002fe400000006ff */
[----:B------:R-:W-:Y:S01]  /*3b60*/  SHF.L.U32 R0, R11, 0x1f, RZ ;  /* 0x0000001f0b007819 */ /* 0x000fe200000006ff */
[----:B------:R-:W-:Y:S01]  /*3b70*/  @!PT LDS RZ, [RZ] ;  /* 0x00000000fffff984 */ /* 0x000fe20000000800 */
[----:B------:R-:W-:Y:S01]  /*3b80*/  @!PT LDS RZ, [RZ] ;  /* 0x00000000fffff984 */ /* 0x000fe20000000800 */
[----:B------:R-:W-:Y:S01]  /*3b90*/  @!PT LDS RZ, [RZ] ;  /* 0x00000000fffff984 */ /* 0x000fe20000000800 */
[----:B------:R-:W-:Y:S01]  /*3ba0*/  @!PT LDS RZ, [RZ] ;  /* 0x00000000fffff984 */ /* 0x000fe20000000800 */
[----:B------:R1:W-:Y:S06]  /*3bb0*/  MEMBAR.ALL.CTA ;  /* 0x0000000000007992 */ /* 0x0003ec0000008000 */
[----:B-1----:R-:W1:Y:S02]  /*3bc0*/  FENCE.VIEW.ASYNC.S ;  /* 0x00000000000073c6 */ /* 0x002e640000000000 */
[----:B-1----:R1:W-:Y:S01]  /*3bd0*/  SYNCS.ARRIVE.TRANS64.RED.A1T0 RZ, [R3+URZ], RZ ;  /* 0x000000ff03ff79a7 */ /* 0x0023e200081004ff */
[----:B------:R1:W3:Y:S01]  /*3be0*/  @P0 SYNCS.PHASECHK.TRANS64.TRYWAIT P2, [UR4], R2 ;  /* 0x00000002ff0005a7 */ /* 0x0002e20008041104 */
[----:B------:R-:W-:Y:S01]  /*3bf0*/  ULEA.HI UR4, UR30, UR30, URZ, 0x1 ;  /* 0x0000001e1e047291 */ /* 0x000fe2000f8f08ff */
[----:B--2---:R-:W-:-:S03]  /*3c00*/  LOP3.LUT P1, RZ, R6, 0x1, RZ, 0xc0, !PT ;  /* 0x0000000106ff7812 */ /* 0x004fc6000782c0ff */
[----:B------:R-:W-:Y:S02]  /*3c10*/  USHF.L.U32 UR11, UR4, 0x6, URZ ;  /* 0x00000006040b7899 */ /* 0x000fe400080006ff */
[----:B------:R-:W-:Y:S02]  /*3c20*/  ULOP3.LUT UR4, UR4, 0xffe, URZ, 0xc0, !UPT ;  /* 0x00000ffe04047892 */ /* 0x000fe4000f8ec0ff */
[----:B------:R-:W-:Y:S02]  /*3c30*/  ULOP3.LUT UR11, UR11, 0xffffff80, URZ, 0xc0, !UPT ;  /* 0xffffff800b0b7892 */ /* 0x000fe4000f8ec0ff */
[----:B------:R-:W-:Y:S02]  /*3c40*/  UIADD3 UR4, UPT, UPT, -UR4, UR30, URZ ;  /* 0x0000001e04047290 */ /* 0x000fe4000fffe1ff */
[----:B------:R-:W-:Y:S01]  /*3c50*/  UIADD3 UR11, UPT, UPT, UR42, UR11, URZ ;  /* 0x0000000b2a0b7290 */ /* 0x000fe2000fffe0ff */
[----:B------:R-:W2:Y:S03]  /*3c60*/  SYNCS.PHASECHK.TRANS64.TRYWAIT P0, [UR31+0x110], R0 ;  /* 0x00011000ff0075a7 */ /* 0x000ea6000800111f */
[----:B------:R-:W-:Y:S01]  /*3c70*/  ULEA UR11, UR4, UR11, 0x14 ;  /* 0x0000000b040b7291 */ /* 0x000fe2000f8ea0ff */
[----:B-123--:R-:W-:Y:S11]  /*3c80*/  @!P0 BRA `(.L_x_66) ;  /* 0x0000005400588947 */ /* 0x00eff60003800000 */
.L_x_168:
[----:B------:R-:W-:Y:S01]  /*3c90*/  IADD3 R10, PT, PT, R10, 0x1, RZ ;  /* 0x000000010a0a7810 */ /* 0x000fe20007ffe0ff */
[----:B------:R-:W-:Y:S06]  /*3ca0*/  BRA.U !UP4, `(.L_x_67) ;  /* 0x000000010cc07547 */ /* 0x000fec000b800000 */
[----:B------:R-:W-:Y:S01]  /*3cb0*/  UPLOP3.LUT UP2, UPT, UPT, UPT, UPT, 0x40, 0x4 ;  /* 0x000000000004789c */ /* 0x000fe20003f4e870 */
[----:B------:R-:W-:Y:S01]  /*3cc0*/  UMOV UR23, UR41 ;  /* 0x0000002900177c82 */ /* 0x000fe20008000000 */
[----:B------:R-:W-:Y:S01]  /*3cd0*/  UMOV UR22, UR40 ;  /* 0x0000002800167c82 */ /* 0x000fe20008000000 */
[----:B------:R-:W-:-:S08]  /*3ce0*/  UMOV UR10, UR24 ;  /* 0x00000018000a7c82 */ /* 0x000fd00008000000 */
.L_x_70:
[----:B------:R-:W-:Y:S02]  /*3cf0*/  UIADD3 UR23, UPT, UPT, UR23, 0x1, URZ ;  /* 0x0000000117177890 */ /* 0x000fe4000fffe0ff */
[----:B--2---:R-:W-:Y:S02]  /*3d00*/  ULEA UR5, UR10, UR26, 0x3 ;  /* 0x0000001a0a057291 */ /* 0x004fe4000f8e18ff */
[----:B------:R-:W-:Y:S01]  /*3d10*/  UISETP.NE.AND UP3, UPT, UR23, URZ, UPT ;  /* 0x000000ff1700728c */ /* 0x000fe2000bf65270 */
[----:B---3--:R-:W-:Y:S10]  /*3d20*/  @P2 BRA `(.L_x_68) ;  /* 0x00000000000c2947 */ /* 0x008ff40003800000 */
[----:B-1----:R-:W-:Y:S04]  /*3d30*/  SHF.L.U32 R2, R8, 0x1f, RZ ;  /* 0x0000001f08027819 */ /* 0x002fe800000006ff */
[----:B------:R-:W1:Y:S02]  /*3d40*/  SYNCS.PHASECHK.TRANS64.TRYWAIT P0, [UR5], R2 ;  /* 0x00000002ff0075a7 */ /* 0x000e640008001105 */
[----:B-1----:R-:W-:Y:S05]  /*3d50*/  @!P0 BRA `(.L_x_69) ;  /* 0x00000054003c8947 */ /* 0x002fea0003800000 */
.L_x_68:
[----:B------:R-:W-:Y:S01]  /*3d60*/  UISETP.NE.AND UP0, UPT, UR22, 0x1, UPT ;  /* 0x000000011600788c */ /* 0x000fe2000bf05270 */
[----:B------:R-:W-:Y:S01]  /*3d70*/  PLOP3.LUT P2, PT, PT, PT, PT, 0x80, 0x8 ;  /* 0x000000000008781c */ /* 0x000fe20003f4f070 */
[----:B------:R-:W-:Y:S02]  /*3d80*/  UIADD3 UR4, UPT, UPT, UR10, 0x1, URZ ;  /* 0x000000010a047890 */ /* 0x000fe4000fffe0ff */
[----:B------:R-:W-:Y:S02]  /*3d90*/  UIADD3 UR25, UPT, UPT, UR5, 0x40, URZ ;  /* 0x0000004005197890 */ /* 0x000fe4000fffe0ff */
[----:B------:R-:W-:Y:S01]  /*3da0*/  UISETP.NE.AND UP1, UPT, UR4, 0x8, UPT ;  /* 0x000000080400788c */ /* 0x000fe2000bf25270 */
[----:B------:R-:W-:Y:S01]  /*3db0*/  PLOP3.LUT P0, PT, PT, PT, UP0, 0x80, 0x8 ;  /* 0x000000000008781c */ /* 0x000fe20003f0f008 */
[----:B------:R-:W-:Y:S02]  /*3dc0*/  UIADD3 UR22, UPT, UPT, UR22, -0x1, URZ ;  /* 0xffffffff16167890 */ /* 0x000fe4000fffe0ff */
[----:B------:R-:W-:Y:S02]  /*3dd0*/  USEL UR6, URZ, 0x1, UP1 ;  /* 0x00000001ff067887 */ /* 0x000fe40008800000 */
[----:B------:R-:W-:Y:S01]  /*3de0*/  USEL UR24, UR4, URZ, UP1 ;  /* 0x000000ff04187287 */ /* 0x000fe20008800000 */
[----:B------:R-:W-:Y:S01]  /*3df0*/  UMOV UR7, 0x40004040 ;  /* 0x4000404000077882 */ /* 0x000fe20000000000 */
[----:B------:R-:W-:Y:S02]  /*3e00*/  UMOV UR5, 0x40004040 ;  /* 0x4000404000057882 */ /* 0x000fe40000000000 */
[----:B------:R-:W-:Y:S01]  /*3e10*/  @UP0 ULEA UR4, UR24, UR26, 0x3 ;  /* 0x0000001a18040291 */ /* 0x000fe2000f8e18ff */
[----:B------:R-:W-:Y:S01]  /*3e20*/  LOP3.LUT R8, R8, UR6, RZ, 0x3c, !PT ;  /* 0x0000000608087c12 */ /* 0x000fe2000f8e3cff */
[----:B------:R-:W-:Y:S01]  /*3e30*/  ULEA UR6, UR10, UR29, 0xa ;  /* 0x0000001d0a067291 */ /* 0x000fe2000f8e50ff */
[----:B------:R-:W-:Y:S02]  /*3e40*/  UMOV UR21, 0x40004040 ;  /* 0x4000404000157882 */ /* 0x000fe40000000000 */
[----:B-1----:R-:W-:Y:S01]  /*3e50*/  @P0 SHF.L.U32 R0, R8, 0x1f, RZ ;  /* 0x0000001f08000819 */ /* 0x002fe200000006ff */
[----:B------:R-:W-:Y:S02]  /*3e60*/  UIADD3 UR20, UPT, UPT, UR6, 0x2, URZ ;  /* 0x0000000206147890 */ /* 0x000fe4000fffe0ff */
[----:B------:R-:W-:Y:S01]  /*3e70*/  UIADD3 UR16, UPT, UPT, UR6, 0x4, URZ ;  /* 0x0000000406107890 */ /* 0x000fe2000fffe0ff */
[----:B------:R2:W3:Y:S01]  /*3e80*/  @P0 SYNCS.PHASECHK.TRANS64.TRYWAIT P2, [UR4], R0 ;  /* 0x00000000ff0005a7 */ /* 0x0004e20008041104 */
[----:B------:R-:W-:Y:S02]  /*3e90*/  ULEA UR4, UR10, UR28, 0x9 ;  /* 0x0000001c0a047291 */ /* 0x000fe4000f8e48ff */
[----:B------:R-:W-:Y:S02]  /*3ea0*/  UIADD3 UR12, UPT, UPT, UR6, 0x6, URZ ;  /* 0x00000006060c7890 */ /* 0x000fe4000fffe0ff */
[----:B------:R-:W-:Y:S02]  /*3eb0*/  UIADD3 UR18, UPT, UPT, UR4, 0x2, URZ ;  /* 0x0000000204127890 */ /* 0x000fe4000fffe0ff */
[----:B------:R-:W-:Y:S02]  /*3ec0*/  UIADD3 UR14, UPT, UPT, UR4, 0x4, URZ ;  /* 0x00000004040e7890 */ /* 0x000fe4000fffe0ff */
[----:B------:R-:W-:Y:S01]  /*3ed0*/  UIADD3 UR8, UPT, UPT, UR4, 0x6, URZ ;  /* 0x0000000604087890 */ /* 0x000fe2000fffe0ff */
[----:B------:R2:W-:Y:S01]  /*3ee0*/  UTCHMMA gdesc[UR4], gdesc[UR6], tmem[UR11], tmem[UR38], idesc[UR39], UP2 ;  /* 0x00ff2606040075ea */ /* 0x0005e2000900000b */
[----:B------:R-:W-:Y:S01]  /*3ef0*/  UPLOP3.LUT UP2, UPT, UPT, UPT, UPT, 0x80, 0x8 ;  /* 0x000000000008789c */ /* 0x000fe20003f4f070 */
[----:B------:R-:W-:Y:S01]  /*3f00*/  UMOV UR19, 0x40004040 ;  /* 0x4000404000137882 */ /* 0x000fe20000000000 */
[----:B------:R-:W-:Y:S01]  /*3f10*/  UMOV UR17, 0x40004040 ;  /* 0x4000404000117882 */ /* 0x000fe20000000000 */
[----:B------:R2:W-:Y:S01]  /*3f20*/  UTCHMMA gdesc[UR18], gdesc[UR20], tmem[UR11], tmem[UR36], idesc[UR37], UPT ;  /* 0x00ff2414120075ea */ /* 0x0005e2000b80000b */
[----:B------:R-:W-:Y:S01]  /*3f30*/  UMOV UR15, 0x40004040 ;  /* 0x40004040000f7882 */ /* 0x000fe20000000000 */
[----:B------:R-:W-:Y:S01]  /*3f40*/  UMOV UR13, 0x40004040 ;  /* 0x40004040000d7882 */ /* 0x000fe20000000000 */
[----:B------:R-:W-:Y:S01]  /*3f50*/  UMOV UR9, 0x40004040 ;  /* 0x4000404000097882 */ /* 0x000fe20000000000 */
[----:B------:R2:W-:Y:S01]  /*3f60*/  UTCHMMA gdesc[UR14], gdesc[UR16], tmem[UR11], tmem[UR34], idesc[UR35], UPT ;  /* 0x00ff22100e0075ea */ /* 0x0005e2000b80000b */
[----:B------:R2:W-:Y:S01]  /*3f70*/  UTCHMMA gdesc[UR8], gdesc[UR12], tmem[UR11], tmem[UR32], idesc[UR33], UPT ;  /* 0x00ff200c080075ea */ /* 0x0005e2000b80000b */
[----:B------:R2:W-:Y:S01]  /*3f80*/  UTCBAR.MULTICAST [UR25], URZ, UR27 ;  /* 0x000000ff190073e9 */ /* 0x0005e2000800081b */
[----:B------:R-:W-:Y:S01]  /*3f90*/  UMOV UR10, UR24 ;  /* 0x00000018000a7c82 */ /* 0x000fe20008000000 */
[----:B------:R-:W-:Y:S05]  /*3fa0*/  BRA.U UP3, `(.L_x_70) ;  /* 0xfffffffd03507547 */ /* 0x000fea000b83ffff */
.L_x_67:
[----:B--2---:R-:W-:Y:S01]  /*3fb0*/  UIADD3 UR4, UPT, UPT, UR30, 0x1, URZ ;  /* 0x000000011e047890 */ /* 0x004fe2000fffe0ff */
[C---:B------:R-:W-:Y:S01]  /*3fc0*/  ISETP.NE.AND P0, PT, R10.reuse, 0x2, PT ;  /* 0x000000020a00780c */ /* 0x040fe20003f05270 */
[----:B------:R-:W-:Y:S02]  /*3fd0*/  UIADD3 UR5, UPT, UPT, UR31, 0xf0, URZ ;  /* 0x000000f01f057890 */ /* 0x000fe4000fffe0ff */
[----:B------:R-:W-:Y:S01]  /*3fe0*/  UISETP.NE.AND UP0, UPT, UR4, 0x4, UPT ;  /* 0x000000040400788c */ /* 0x000fe2000bf05270 */
[----:B-1----:R-:W-:Y:S02]  /*3ff0*/  SEL R0, RZ, 0x1, P0 ;  /* 0x00000001ff007807 */ /* 0x002fe40000000000 */
[----:B------:R-:W-:Y:S01]  /*4000*/  SEL R10, R10, RZ, P0 ;  /* 0x000000ff0a0a7207 */ /* 0x000fe20000000000 */
[----:B------:R-:W-:Y:S01]  /*4010*/  USEL UR6, URZ, 0x1, UP0 ;  /* 0x00000001ff067887 */ /* 0x000fe20008000000 */
[----:B------:R-:W-:Y:S01]  /*4020*/  LOP3.LUT R9, R9, R0, RZ, 0x3c, !PT ;  /* 0x0000000009097212 */ /* 0x000fe200078e3cff */
[----:B------:R-:W-:Y:S01]  /*4030*/  USEL UR30, UR4, URZ, UP0 ;  /* 0x000000ff041e7287 */ /* 0x000fe20008000000 */
[----:B------:R1:W-:Y:S03]  /*4040*/  UTCBAR [UR5], URZ ;  /* 0x000000ff050073e9 */ /* 0x0003e600080000ff */
[----:B------:R-:W-:Y:S01]  /*4050*/  LOP3.LUT R11, R11, UR6, RZ, 0x3c, !PT ;  /* 0x000000060b0b7c12 */ /* 0x000fe2000f8e3cff */
[----:B------:R-:W-:Y:S07]  /*4060*/  @P1 BRA `(.L_x_71) ;  /* 0xfffffff800881947 */ /* 0x000fee000383ffff */
[----:B------:R-:W2:Y:S01]  /*4070*/  S2UR UR8, SR_CgaCtaId ;  /* 0x00000000000879c3 */ /* 0x000ea20000008800 */
[----:B------:R-:W-:Y:S01]  /*4080*/  ELECT P0, URZ, PT ;  /* 0x0000000000ff782f */ /* 0x000fe20003800000 */
[----:B------:R-:W-:Y:S01]  /*4090*/  IMAD.MOV.U32 R0, RZ, RZ, 0x1 ;  /* 0x00000001ff007424 */ /* 0x000fe200078e00ff */
[----:B------:R-:W-:Y:S01]  /*40a0*/  UIADD3 UR26, UPT, UPT, UR26, 0x110, URZ ;  /* 0x000001101a1a7890 */ /* 0x000fe2000fffe0ff */
[----:B------:R-:W-:Y:S01]  /*40b0*/  SHF.L.U32 R2, R11, 0x1f, RZ ;  /* 0x0000001f0b027819 */ /* 0x000fe200000006ff */
[----:B------:R-:W-:-:S03]  /*40c0*/  UMOV UR4, 0x40 ;  /* 0x0000004000047882 */ /* 0x000fc60000000000 */
[----:B------:R-:W-:Y:S01]  /*40d0*/  UVIRTCOUNT.DEALLOC.SMPOOL 0x80 ;  /* 0x000000800000784c */ /* 0x000fe20000000000 */
[----:B--2---:R-:W-:Y:S02]  /*40e0*/  ULEA UR8, UR8, UR4, 0x18 ;  /* 0x0000000408087291 */ /* 0x004fe4000f8ec0ff */
[----:B------:R-:W-:-:S07]  /*40f0*/  ULEA UR4, UR30, UR26, 0x3 ;  /* 0x0000001a1e047291 */ /* 0x000fce000f8e18ff */
[----:B------:R2:W-:Y:S02]  /*4100*/  @P0 STS.U8 [UR8+0x1c], R0 ;  /* 0x00001c00ff000988 */ /* 0x0005e40008000008 */
[----:B------:R-:W4:Y:S02]  /*4110*/  SYNCS.PHASECHK.TRANS64.TRYWAIT P0, [UR4], R2 ;  /* 0x00000002ff0075a7 */ /* 0x000f240008001104 */
[----:B--2-4-:R-:W-:Y:S05]  /*4120*/  @!P0 BRA `(.L_x_72) ;  /* 0x0000005000608947 */ /* 0x014fea0003800000 */
.L_x_171:
[----:B------:R-:W-:-:S04]  /*4130*/  UIADD3 UR4, UPT, UPT, UR30, 0x1, URZ ;  /* 0x000000011e047890 */ /* 0x000fc8000fffe0ff */
[----:B------:R-:W-:-:S04]  /*4140*/  UISETP.NE.AND UP0, UPT, UR4, 0x4, UPT ;  /* 0x000000040400788c */ /* 0x000fc8000bf05270 */
[----:B------:R-:W-:Y:S02]  /*4150*/  USEL UR6, URZ, 0x1, UP0 ;  /* 0x00000001ff067887 */ /* 0x000fe40008000000 */
[----:B------:R-:W-:-:S04]  /*4160*/  USEL UR4, UR4, URZ, UP0 ;  /* 0x000000ff04047287 */ /* 0x000fc80008000000 */
[----:B-1----:R-:W-:Y:S01]  /*4170*/  ULEA UR5, UR4, UR26, 0x3 ;  /* 0x0000001a04057291 */ /* 0x002fe2000f8e18ff */
[----:B--2---:R-:W-:-:S04]  /*4180*/  LOP3.LUT R2, R11, UR6, RZ, 0x3c, !PT ;  /* 0x000000060b027c12 */ /* 0x004fc8000f8e3cff */
[----:B------:R-:W-:-:S04]  /*4190*/  SHF.L.U32 R3, R2, 0x1f, RZ ;  /* 0x0000001f02037819 */ /* 0x000fc800000006ff */
[----:B------:R-:W1:Y:S02]  /*41a0*/  SYNCS.PHASECHK.TRANS64.TRYWAIT P0, [UR5], R3 ;  /* 0x00000003ff0075a7 */ /* 0x000e640008001105 */
[----:B-1----:R-:W-:Y:S05]  /*41b0*/  @!P0 BRA `(.L_x_73) ;  /* 0x0000005000548947 */ /* 0x002fea0003800000 */
.L_x_173:
        /* <DEDUP_REMOVED lines=9> */
.L_x_175:
[----:B------:R-:W-:-:S04]  /*4250*/  UIADD3 UR4, UPT, UPT, UR4, 0x1, URZ ;  /* 0x0000000104047890 */ /* 0x000fc8000fffe0ff */
[----:B------:R-:W-:-:S04]  /*4260*/  UISETP.NE.AND UP0, UPT, UR4, 0x4, UPT ;  /* 0x000000040400788c */ /* 0x000fc8000bf05270 */
[----:B------:R-:W-:Y:S02]  /*4270*/  USEL UR5, URZ, 0x1, UP0 ;  /* 0x00000001ff057887 */ /* 0x000fe40008000000 */
[----:B------:R-:W-:-:S04]  /*4280*/  USEL UR4, UR4, URZ, UP0 ;  /* 0x000000ff04047287 */ /* 0x000fc80008000000 */
[----:B------:R-:W-:Y:S01]  /*4290*/  ULEA UR4, UR4, UR26, 0x3 ;  /* 0x0000001a04047291 */ /* 0x000fe2000f8e18ff */
[----:B------:R-:W-:-:S04]  /*42a0*/  LOP3.LUT R2, R2, UR5, RZ, 0x3c, !PT ;  /* 0x0000000502027c12 */ /* 0x000fc8000f8e3cff */
[----:B------:R-:W-:-:S04]  /*42b0*/  SHF.L.U32 R2, R2, 0x1f, RZ ;  /* 0x0000001f02027819 */ /* 0x000fc800000006ff */
[----:B------:R-:W2:Y:S02]  /*42c0*/  SYNCS.PHASECHK.TRANS64.TRYWAIT P0, [UR4], R2 ;  /* 0x00000002ff0075a7 */ /* 0x000ea40008001104 */
[----:B--2---:R-:W-:Y:S05]  /*42d0*/  @!P0 BRA `(.L_x_75) ;  /* 0x00000050003c8947 */ /* 0x004fea0003800000 */
.L_x_177:
[----:B------:R-:W-:Y:S01]  /*42e0*/  NOP ;  /* 0x0000000000007918 */ /* 0x000fe20000000000 */
[----:B-1----:R-:W1:Y:S01]  /*42f0*/  LDS R0, [UR8+0x14] ;  /* 0x00001408ff007984 */ /* 0x002e620008000800 */
[----:B------:R-:W-:Y:S01]  /*4300*/  ULOP3.LUT UR4, UR42, 0xffff, URZ, 0xc0, !UPT ;  /* 0x0000ffff2a047892 */ /* 0x000fe2000f8ec0ff */
[----:B------:R-:W-:Y:S01]  /*4310*/  UMOV UR5, 0xffff ;  /* 0x0000ffff00057882 */ /* 0x000fe20000000000 */
[----:B------:R-:W-:Y:S02]  /*4320*/  UMOV UR6, 0x1 ;  /* 0x0000000100067882 */ /* 0x000fe40000000000 */
[----:B------:R-:W-:-:S04]  /*4330*/  USHF.R.U32.HI UR4, URZ, 0x5, UR4 ;  /* 0x00000005ff047899 */ /* 0x000fc80008011604 */
[----:B------:R-:W-:Y:S02]  /*4340*/  USHF.L.U32 UR5, UR5, UR4, URZ ;  /* 0x0000000405057299 */ /* 0x000fe400080006ff */
[----:B------:R-:W-:-:S04]  /*4350*/  USHF.L.U32 UR4, UR6, UR4, URZ ;  /* 0x0000000406047299 */ /* 0x000fc800080006ff */
[----:B-1----:R-:W-:-:S04]  /*4360*/  LOP3.LUT R0, R0, UR5, RZ, 0xc0, !PT ;  /* 0x0000000500007c12 */ /* 0x002fc8000f8ec0ff */
[----:B------:R-:W-:-:S13]  /*4370*/  ISETP.NE.AND P0, PT, R0, UR5, PT ;  /* 0x0000000500007c0c */ /* 0x000fda000bf05270 */
[----:B------:R-:W-:Y:S05]  /*4380*/  @P0 BRA `(.L_x_76) ;  /* 0x0000000000580947 */ /* 0x000fea0003800000 */
[----:B------:R-:W1:Y:S02]  /*4390*/  LDS R0, [UR8+0x18] ;  /* 0x00001808ff007984 */ /* 0x000e640008000800 */
[----:B-1----:R-:W-:-:S04]  /*43a0*/  LOP3.LUT R0, R0, UR4, RZ, 0xc0, !PT ;  /* 0x0000000400007c12 */ /* 0x002fc8000f8ec0ff */
[----:B------:R-:W-:-:S13]  /*43b0*/  ISETP.NE.AND P0, PT, R0, UR4, PT ;  /* 0x0000000400007c0c */ /* 0x000fda000bf05270 */
[----:B------:R-:W-:Y:S05]  /*43c0*/  @P0 BRA `(.L_x_77) ;  /* 0x00000000003c0947 */ /* 0x000fea0003800000 */
[----:B------:R-:W1:Y:S01]  /*43d0*/  S2R R2, SR_LANEID ;  /* 0x0000000000027919 */ /* 0x000e620000000000 */
[----:B------:R-:W-:-:S06]  /*43e0*/  ULOP3.LUT UR5, URZ, UR5, URZ, 0x33, !UPT ;  /* 0x00000005ff057292 */ /* 0x000fcc000f8e33ff */
[----:B------:R-:W-:-:S04]  /*43f0*/  IMAD.U32 R0, RZ, RZ, UR5 ;  /* 0x00000005ff007e24 */ /* 0x000fc8000f8e00ff */
[----:B------:R2:W4:Y:S02]  /*4400*/  REDUX UR7, R0 ;  /* 0x00000000000773c4 */ /* 0x0005240000000000 */
[----:B------:R1:W-:Y:S01]  /*4410*/  UTCATOMSWS.AND URZ, UR5 ;  /* 0x0000000500ff79e3 */ /* 0x0003e20008000000 */
[----:B--2---:R-:W-:Y:S01]  /*4420*/  LOP3.LUT R0, RZ, UR4, RZ, 0x33, !PT ;  /* 0x00000004ff007c12 */ /* 0x004fe2000f8e33ff */
[----:B------:R-:W-:Y:S02]  /*4430*/  VOTEU.ANY UR4, UPT, PT ;  /* 0x0000000000047886 */ /* 0x000fe400038e0100 */
[----:B------:R-:W-:Y:S02]  /*4440*/  UFLO.U32 UR4, UR4 ;  /* 0x00000004000472bd */ /* 0x000fe400080e0000 */
[----:B------:R-:W2:Y:S04]  /*4450*/  REDUX UR6, R0 ;  /* 0x00000000000673c4 */ /* 0x000ea80000000000 */
[----:B-1----:R-:W-:-:S02]  /*4460*/  ISETP.EQ.U32.AND P0, PT, R2, UR4, PT ;  /* 0x0000000402007c0c */ /* 0x002fc4000bf02070 */
[----:B----4-:R-:W-:-:S11]  /*4470*/  MOV R2, UR7 ;  /* 0x0000000700027c02 */ /* 0x010fd60008000f00 */
[----:B------:R1:W-:Y:S01]  /*4480*/  @P0 ATOMS.AND RZ, [UR8+0x14], R2 ;  /* 0x00001402ffff098c */ /* 0x0003e2000a800008 */
[----:B--2---:R-:W-:-:S05]  /*4490*/  IMAD.U32 R0, RZ, RZ, UR6 ;  /* 0x00000006ff007e24 */ /* 0x004fca000f8e00ff */
[----:B------:R1:W-:Y:S01]  /*44a0*/  @P0 ATOMS.AND RZ, [UR8+0x18], R0 ;  /* 0x00001800ffff098c */ /* 0x0003e2000a800008 */
[----:B------:R-:W-:Y:S05]  /*44b0*/  BRA `(.L_x_78) ;  /* 0x0000000000147947 */ /* 0x000fea0003800000 */
.L_x_77:
[----:B------:R-:W-:Y:S02]  /*44c0*/  MOV R2, 0x44e0 ;  /* 0x000044e000027802 */ /* 0x000fe40000000f00 */
[----:B---3-5:R-:W-:Y:S05]  /*44d0*/  CALL.REL.NOINC `($__internal_0_$__cuda_sm10x_tcgen05_guardrail_trap_col_being_dealloced_not_returned_by_alloc) ;  /* 0x0000005400247944 */ /* 0x028fea0003c00000 */
[----:B------:R-:W-:Y:S05]  /*44e0*/  BRA `(.L_x_78) ;  /* 0x0000000000087947 */ /* 0x000fea0003800000 */
.L_x_76:
[----:B------:R-:W-:Y:S02]  /*44f0*/  MOV R2, 0x4510 ;  /* 0x0000451000027802 */ /* 0x000fe40000000f00 */
[----:B---3-5:R-:W-:Y:S05]  /*4500*/  CALL.REL.NOINC `($__internal_2_$__cuda_sm10x_tcgen05_guardrail_trap_unallocated_columns_being_dealloced) ;  /* 0x0000005400307944 */ /* 0x028fea0003c00000 */
.L_x_78:
[----:B------:R-:W-:Y:S01]  /*4510*/  NOP ;  /* 0x0000000000007918 */ /* 0x000fe20000000000 */
[----:B------:R-:W-:Y:S05]  /*4520*/  EXIT ;  /* 0x000000000000794d */ /* 0x000fea0003800000 */
.L_x_60:
[----:B------:R-:W-:-:S09]  /*4530*/  UISETP.NE.OR UP0, UPT, UR17, 0x3, !UP3 ;  /* 0x000000031100788c */ /* 0x000fd2000df05670 */
[----:B------:R-:W-:Y:S05]  /*4540*/  BRA.U UP0, `(.L_x_79) ;  /* 0x00000011005c7547 */ /* 0x000fea000b800000 */
[----:B------:R-:W1:Y:S01]  /*4550*/  S2UR UR10, SR_CgaCtaId ;  /* 0x00000000000a79c3 */ /* 0x000e620000008800 */
[----:B------:R-:W2:Y:S01]  /*4560*/  LDCU UR31, c[0x0][0x370] ;  /* 0x00006e00ff1f77ac */ /* 0x000ea20008000800 */
[----:B------:R-:W-:Y:S02]  /*4570*/  HFMA2 R13, -RZ, RZ, 0, 0 ;  /* 0x00000000ff0d7431 */ /* 0x000fe400000001ff */
[----:B------:R-:W-:Y:S01]  /*4580*/  IMAD.MOV.U32 R15, RZ, RZ, 0x1 ;  /* 0x00000001ff0f7424 */ /* 0x000fe200078e00ff */
[----:B------:R-:W-:Y:S01]  /*4590*/  MOV R7, 0x1000 ;  /* 0x0000100000077802 */ /* 0x000fe20000000f00 */
[----:B------:R-:W2:Y:S01]  /*45a0*/  LDCU.128 UR44, c[0x0][0xb10] ;  /* 0x00016200ff2c77ac */ /* 0x000ea20008000c00 */
[----:B------:R-:W-:Y:S01]  /*45b0*/  IMAD.MOV.U32 R14, RZ, RZ, RZ ;  /* 0x000000ffff0e7224 */ /* 0x000fe200078e00ff */
[----:B------:R-:W3:Y:S01]  /*45c0*/  LDC.64 R16, c[0x0][0x348] ;  /* 0x0000d200ff107b82 */ /* 0x000ee20000000a00 */
[----:B------:R-:W4:Y:S01]  /*45d0*/  LDCU UR30, c[0x0][0x374] ;  /* 0x00006e80ff1e77ac */ /* 0x000f220008000800 */
[----:B------:R-:W1:Y:S06]  /*45e0*/  LDCU UR15, c[0x0][0xb0c] ;  /* 0x00016180ff0f77ac */ /* 0x000e6c0008000800 */
[----:B------:R-:W3:Y:S01]  /*45f0*/  LDC.64 R2, c[0x0][0x888] ;  /* 0x00022200ff027b82 */ /* 0x000ee20000000a00 */
[----:B------:R-:W3:Y:S01]  /*4600*/  LDCU UR49, c[0x0][0xb20] ;  /* 0x00016400ff3177ac */ /* 0x000ee20008000800 */
[----:B------:R-:W3:Y:S06]  /*4610*/  LDCU UR4, c[0x0][0xb30] ;  /* 0x00016600ff0477ac */ /* 0x000eec0008000800 */
[----:B------:R-:W3:Y:S01]  /*4620*/  LDC.64 R4, c[0x0][0x890] ;  /* 0x00022400ff047b82 */ /* 0x000ee20000000a00 */
[----:B------:R-:W-:Y:S01]  /*4630*/  UMOV UR21, 0x400 ;  /* 0x0000040000157882 */ /* 0x000fe20000000000 */
[----:B--2---:R-:W-:-:S02]  /*4640*/  UIMAD.WIDE.U32 UR6, UR31, UR44, URZ ;  /* 0x0000002c1f0672a5 */ /* 0x004fc4000f8e00ff */
[----:B----4-:R-:W-:Y:S02]  /*4650*/  UIMAD.WIDE.U32 UR8, UR30, UR47, URZ ;  /* 0x0000002f1e0872a5 */ /* 0x010fe4000f8e00ff */
[----:B-1----:R-:W-:Y:S02]  /*4660*/  ULEA UR21, UR10, UR21, 0x18 ;  /* 0x000000150a157291 */ /* 0x002fe4000f8ec0ff */
[----:B------:R-:W-:Y:S02]  /*4670*/  UPLOP3.LUT UP3, UPT, UPT, UPT, UPT, 0x40, 0x4 ;  /* 0x000000000004789c */ /* 0x000fe40003f6e870 */
[----:B------:R-:W-:Y:S02]  /*4680*/  UIADD3 UR37, UPT, UPT, UR21, 0x98, URZ ;  /* 0x0000009815257890 */ /* 0x000fe4000fffe0ff */
[----:B------:R-:W-:Y:S02]  /*4690*/  UIADD3 UR33, UPT, UPT, UR21, 0x80, URZ ;  /* 0x0000008015217890 */ /* 0x000fe4000fffe0ff */
[----:B------:R-:W-:-:S02]  /*46a0*/  UIADD3 UR25, UPT, UPT, UR21, 0x88, URZ ;  /* 0x0000008815197890 */ /* 0x000fc4000fffe0ff */
[----:B------:R-:W-:Y:S01]  /*46b0*/  UIADD3 UR17, UPT, UPT, UR21, 0x90, URZ ;  /* 0x0000009015117890 */ /* 0x000fe2000fffe0ff */
[----:B------:R-:W-:Y:S01]  /*46c0*/  UMOV UR6, UR7 ;  /* 0x0000000700067c82 */ /* 0x000fe20008000000 */
[----:B------:R-:W-:Y:S01]  /*46d0*/  UMOV UR41, UR9 ;  /* 0x0000000900297c82 */ /* 0x000fe20008000000 */
[----:B------:R-:W-:Y:S02]  /*46e0*/  UISETP.GE.AND UP0, UPT, UR42, 0x1, UPT ;  /* 0x000000012a00788c */ /* 0x000fe4000bf06270 */
[----:B------:R-:W-:Y:S01]  /*46f0*/  UISETP.NE.AND UP4, UPT, UR42, 0x1, UPT ;  /* 0x000000012a00788c */ /* 0x000fe2000bf85270 */
[----:B------:R-:W1:Y:S01]  /*4700*/  LDCU.64 UR22, c[0x0][0xb28] ;  /* 0x00016500ff1677ac */ /* 0x000e620008000a00 */
[----:B------:R-:W-:Y:S02]  /*4710*/  UISETP.NE.AND UP6, UPT, UR15, 0x1, UPT ;  /* 0x000000010f00788c */ /* 0x000fe4000bfc5270 */
[----:B------:R-:W-:Y:S02]  /*4720*/  UISETP.NE.AND UP5, UPT, UR46, 0x1, UPT ;  /* 0x000000012e00788c */ /* 0x000fe4000bfa5270 */
[----:B------:R-:W-:-:S02]  /*4730*/  UPRMT UR37, UR10, 0x654, UR37 ;  /* 0x000006540a257896 */ /* 0x000fc40008000025 */
[----:B------:R-:W-:Y:S02]  /*4740*/  USHF.R.U32.HI UR43, URZ, UR45, UR6 ;  /* 0x0000002dff2b7299 */ /* 0x000fe40008011606 */
[----:B------:R-:W-:Y:S02]  /*4750*/  UPRMT UR40, UR10, 0x654, UR33 ;  /* 0x000006540a287896 */ /* 0x000fe40008000021 */
[----:B------:R-:W-:Y:S02]  /*4760*/  UPRMT UR39, UR10, 0x654, UR25 ;  /* 0x000006540a277896 */ /* 0x000fe40008000019 */
[----:B------:R-:W-:Y:S02]  /*4770*/  UPRMT UR38, UR10, 0x654, UR17 ;  /* 0x000006540a267896 */ /* 0x000fe40008000011 */
[----:B---3--:R-:W-:Y:S02]  /*4780*/  USHF.R.U32.HI UR41, URZ, UR49, UR41 ;  /* 0x00000031ff297299 */ /* 0x008fe40008011629 */
[----:B------:R-:W-:-:S11]  /*4790*/  UISETP.NE.AND UP2, UPT, UR4, 0x1, UPT ;  /* 0x000000010400788c */ /* 0x000fd6000bf45270 */
.L_x_90:
[C---:B------:R-:W-:Y:S02]  /*47a0*/  LEA R12, R14.reuse, UR21, 0x3 ;  /* 0x000000150e0c7c11 */ /* 0x040fe4000f8e18ff */
[----:B------:R-:W-:Y:S02]  /*47b0*/  SHF.L.U32 R0, R13, 0x1f, RZ ;  /* 0x0000001f0d007819 */ /* 0x000fe400000006ff */
[----:B------:R-:W-:Y:S02]  /*47c0*/  LEA R8, R14, UR21, 0x4 ;  /* 0x000000150e087c11 */ /* 0x000fe4000f8e20ff */
[----:B--2---:R-:W2:Y:S02]  /*47d0*/  SYNCS.PHASECHK.TRANS64.TRYWAIT P0, [R12+URZ+0xd0], R0 ;  /* 0x0000d0000c0075a7 */ /* 0x004ea400080011ff */
[----:B--2---:R-:W-:Y:S05]  /*47e0*/  @!P0 BRA `(.L_x_80) ;  /* 0x0000004c00108947 */ /* 0x004fea0003800000 */
.L_x_178:
[----:B------:R-:W3:Y:S01]  /*47f0*/  LDS.128 R8, [R8+0x160] ;  /* 0x0001600008087984 */ /* 0x000ee20000000c00 */
[----:B------:R-:W-:Y:S01]  /*4800*/  UISETP.GE.AND UP0, UPT, UR42, 0x1, UPT ;  /* 0x000000012a00788c */ /* 0x000fe2000bf06270 */
[----:B------:R-:W-:Y:S01]  /*4810*/  @!PT LDS RZ, [RZ] ;  /* 0x00000000fffff984 */ /* 0x000fe20000000800 */
[----:B------:R-:W-:Y:S01]  /*4820*/  @!PT LDS RZ, [RZ] ;  /* 0x00000000fffff984 */ /* 0x000fe20000000800 */
[----:B------:R-:W-:Y:S01]  /*4830*/  @!PT LDS RZ, [RZ] ;  /* 0x00000000fffff984 */ /* 0x000fe20000000800 */
[----:B------:R-:W-:Y:S01]  /*4840*/  @!PT LDS RZ, [RZ] ;  /* 0x00000000fffff984 */ /* 0x000fe20000000800 */
[----:B------:R4:W-:Y:S06]  /*4850*/  MEMBAR.ALL.CTA ;  /* 0x0000000000007992 */ /* 0x0009ec0000008000 */
[----:B----4-:R-:W4:Y:S01]  /*4860*/  FENCE.VIEW.ASYNC.S ;  /* 0x00000000000073c6 */ /* 0x010f220000000000 */
[----:B---3--:R-:W-:Y:S11]  /*4870*/  LOP3.LUT P0, RZ, R10, 0x1, RZ, 0xc0, !PT ;  /* 0x000000010aff7812 */ /* 0x008ff6000780c0ff */
[----:B------:R-:W-:Y:S02]  /*4880*/  @!UPT UIADD3 URZ, UPT, UPT, URZ, URZ, URZ ;  /* 0x000000fffffff290 */ /* 0x000fe4000fffe0ff */
[----:B----4-:R-:W-:Y:S01]  /*4890*/  VOTEU.ANY UP1, P0 ;  /* 0x0000000000ff7886 */ /* 0x010fe20000020100 */
[----:B------:R-:W-:Y:S11]  /*48a0*/  PLOP3.LUT P0, PT, PT, PT, UP1, 0x80, 0x8 ;  /* 0x000000000008781c */ /* 0x000ff60003f0f018 */
[----:B------:R-:W-:Y:S02]  /*48b0*/  @!UPT UIADD3 URZ, UPT, UPT, URZ, URZ, URZ ;  /* 0x000000fffffff290 */ /* 0x000fe4000fffe0ff */
[----:B--2---:R-:W-:Y:S02]  /*48c0*/  @P0 SHF.R.U32.HI R0, RZ, 0x10, R9 ;  /* 0x00000010ff000819 */ /* 0x004fe40000011609 */
[----:B------:R-:W-:Y:S02]  /*48d0*/  @P0 MOV R6, R8 ;  /* 0x0000000800060202 */ /* 0x000fe40000000f00 */
[----:B------:R-:W-:Y:S01]  /*48e0*/  @P0 R2UR UR4, R0 ;  /* 0x00000000000402ca */ /* 0x000fe200000e0000 */
[----:B------:R-:W-:Y:S01]  /*48f0*/  VIADD R0, R12, 0xe0 ;  /* 0x000000e00c007836 */ /* 0x000fe20000000000 */
[----:B------:R-:W-:Y:S02]  /*4900*/  @P0 LOP3.LUT R8, R9, 0xffff, RZ, 0xc0, !PT ;  /* 0x0000ffff09080812 */ /* 0x000fe400078ec0ff */
[----:B------:R-:W-:Y:S02]  /*4910*/  @P0 R2UR UR6, R6 ;  /* 0x00000000060602ca */ /* 0x000fe400000e0000 */
[----:B------:R-:W-:Y:S02]  /*4920*/  PRMT R0, RZ, 0x654, R0 ;  /* 0x00000654ff007816 */ /* 0x000fe40000000000 */
[----:B------:R-:W-:Y:S02]  /*4930*/  @P0 R2UR UR5, R8 ;  /* 0x00000000080502ca */ /* 0x000fe400000e0000 */
[----:B------:R2:W-:Y:S03]  /*4940*/  SYNCS.ARRIVE.TRANS64.RED.A1T0 RZ, [R0+URZ], RZ ;  /* 0x000000ff00ff79a7 */ /* 0x0005e600081004ff */
[----:B------:R-:W-:Y:S04]  /*4950*/  @UP1 UMOV UR29, UR4 ;  /* 0x00000004001d1c82 */ /* 0x000fe80008000000 */
[----:B------:R-:W-:Y:S04]  /*4960*/  @UP1 UMOV UR14, UR6 ;  /* 0x00000006000e1c82 */ /* 0x000fe80008000000 */
[----:B------:R-:W-:Y:S01]  /*4970*/  @UP1 UMOV UR13, UR5 ;  /* 0x00000005000d1c82 */ /* 0x000fe20008000000 */
[----:B------:R-:W-:Y:S05]  /*4980*/  BRA.U !UP0, `(.L_x_81) ;  /* 0x0000000108a47547 */ /* 0x000fea000b800000 */
[----:B------:R-:W-:Y:S02]  /*4990*/  UIMAD.WIDE.U32 UR18, UR13, UR47, URZ ;  /* 0x0000002f0d1272a5 */ /* 0x000fe4000f8e00ff */
[----:B------:R-:W-:Y:S02]  /*49a0*/  UIMAD.WIDE.U32 UR26, UR14, UR44, URZ ;  /* 0x0000002c0e1a72a5 */ /* 0x000fe4000f8e00ff */
[----:B------:R-:W-:Y:S02]  /*49b0*/  USEL UR4, UR30, UR41, !UP5 ;  /* 0x000000291e047287 */ /* 0x000fe4000e800000 */
[----:B------:R-:W-:Y:S02]  /*49c0*/  USEL UR7, UR31, UR43, !UP6 ;  /* 0x0000002b1f077287 */ /* 0x000fe4000f000000 */
[----:B-1----:R-:W-:Y:S02]  /*49d0*/  UIMAD.WIDE.U32 UR8, UR4, UR22, URZ ;  /* 0x00000016040872a5 */ /* 0x002fe4000f8e00ff */
[----:B------:R-:W-:Y:S01]  /*49e0*/  UIMAD.WIDE.U32 UR10, UR7, UR22, URZ ;  /* 0x00000016070a72a5 */ /* 0x000fe2000f8e00ff */
[----:B------:R-:W-:Y:S02]  /*49f0*/  UMOV UR5, UR19 ;  /* 0x0000001300057c82 */ /* 0x000fe40008000000 */
[----:B------:R-:W-:Y:S03]  /*4a00*/  USHF.R.U32.HI UR6, URZ, UR49, UR5 ;  /* 0x00000031ff067299 */ /* 0x000fe60008011605 */
[----:B------:R-:W-:Y:S01]  /*4a10*/  UMOV UR5, UR27 ;  /* 0x0000001b00057c82 */ /* 0x000fe20008000000 */
[----:B------:R-:W-:Y:S02]  /*4a20*/  USEL UR6, UR13, UR6, !UP5 ;  /* 0x000000060d067287 */ /* 0x000fe4000e800000 */
[----:B------:R-:W-:Y:S03]  /*4a30*/  USHF.R.U32.HI UR12, URZ, UR45, UR5 ;  /* 0x0000002dff0c7299 */ /* 0x000fe60008011605 */
[----:B------:R-:W-:Y:S02]  /*4a40*/  UMOV UR5, UR9 ;  /* 0x0000000900057c82 */ /* 0x000fe40008000000 */
[----:B------:R-:W-:Y:S03]  /*4a50*/  @UP4 USHF.R.U32.HI UR4, URZ, UR23, UR5 ;  /* 0x00000017ff044299 */ /* 0x000fe60008011605 */
[----:B------:R-:W-:Y:S01]  /*4a60*/  UMOV UR5, UR11 ;  /* 0x0000000b00057c82 */ /* 0x000fe20008000000 */
[----:B------:R-:W-:Y:S02]  /*4a70*/  UIMAD UR4, UR42, UR4, URZ ;  /* 0x000000042a0472a4 */ /* 0x000fe4000f8e02ff */
[----:B------:R-:W-:Y:S02]  /*4a80*/  @UP4 USHF.R.U32.HI UR7, URZ, UR23, UR5 ;  /* 0x00000017ff074299 */ /* 0x000fe40008011605 */
[----:B------:R-:W-:Y:S02]  /*4a90*/  UIMAD.WIDE.U32 UR10, UR6, UR22, URZ ;  /* 0x00000016060a72a5 */ /* 0x000fe4000f8e00ff */
[----:B------:R-:W-:Y:S02]  /*4aa0*/  USEL UR5, UR14, UR12, !UP6 ;  /* 0x0000000c0e057287 */ /* 0x000fe4000f000000 */
[----:B------:R-:W-:Y:S02]  /*4ab0*/  UIMAD UR8, UR42, UR7, URZ ;  /* 0x000000072a0872a4 */ /* 0x000fe4000f8e02ff */
[----:B------:R-:W-:Y:S03]  /*4ac0*/  UISETP.GE.AND UP0, UPT, UR6, UR4, UPT ;  /* 0x000000040600728c */ /* 0x000fe6000bf06270 */
[----:B------:R-:W-:Y:S01]  /*4ad0*/  UMOV UR4, UR11 ;  /* 0x0000000b00047c82 */ /* 0x000fe20008000000 */
[----:B------:R-:W-:Y:S02]  /*4ae0*/  UISETP.GE.OR UP0, UPT, UR5, UR8, UP0 ;  /* 0x000000080500728c */ /* 0x000fe40008706670 */
[----:B------:R-:W-:Y:S02]  /*4af0*/  USHF.R.U32.HI UR4, URZ, UR23, UR4 ;  /* 0x00000017ff047299 */ /* 0x000fe40008011604 */
[----:B------:R-:W-:Y:S02]  /*4b00*/  UIMAD.WIDE.U32 UR8, UR5, UR22, URZ ;  /* 0x00000016050872a5 */ /* 0x000fe4000f8e00ff */
[----:B------:R-:W-:Y:S04]  /*4b10*/  USEL UR10, UR6, UR4, !UP4 ;  /* 0x00000004060a7287 */ /* 0x000fe8000e000000 */
[----:B------:R-:W-:Y:S01]  /*4b20*/  UIADD3 UR11, UPT, UPT, -UR10, URZ, URZ ;  /* 0x000000ff0a0b7290 */ /* 0x000fe2000fffe1ff */
[----:B------:R-:W-:Y:S02]  /*4b30*/  @!UP0 UMOV UR4, UR9 ;  /* 0x0000000900048c82 */ /* 0x000fe40008000000 */
[----:B------:R-:W-:Y:S02]  /*4b40*/  @!UP0 USHF.R.U32.HI UR4, URZ, UR23, UR4 ;  /* 0x00000017ff048299 */ /* 0x000fe40008011604 */
[----:B------:R-:W-:Y:S02]  /*4b50*/  UIMAD UR8, UR42, UR11, UR6 ;  /* 0x0000000b2a0872a4 */ /* 0x000fe4000f8e0206 */
[----:B------:R-:W-:Y:S04]  /*4b60*/  @!UP0 USEL UR4, UR5, UR4, !UP4 ;  /* 0x0000000405048287 */ /* 0x000fe8000e000000 */
[----:B------:R-:W-:Y:S02]  /*4b70*/  @!UP0 UIMAD UR8, UR7, UR8, UR4 ;  /* 0x00000008070882a4 */ /* 0x000fe4000f8e0204 */
[----:B------:R-:W-:Y:S02]  /*4b80*/  @!UP0 UIADD3 UR9, UPT, UPT, UR10, -UR4, URZ ;  /* 0x800000040a098290 */ /* 0x000fe4000fffe0ff */
[----:B------:R-:W-:Y:S02]  /*4b90*/  UIADD3 UR4, UPT, UPT, -UR5, URZ, URZ ;  /* 0x000000ff05047290 */ /* 0x000fe4000fffe1ff */
[----:B------:R-:W-:Y:S02]  /*4ba0*/  UIADD3 UR7, UPT, UPT, -UR6, URZ, URZ ;  /* 0x000000ff06077290 */ /* 0x000fe4000fffe1ff */
[----:B------:R-:W-:Y:S02]  /*4bb0*/  @!UP0 UIMAD UR6, UR9, UR42, UR5 ;  /* 0x0000002a090682a4 */ /* 0x000fe4000f8e0205 */
[----:B------:R-:W-:Y:S02]  /*4bc0*/  UIMAD UR14, UR15, UR4, UR14 ;  /* 0x000000040f0e72a4 */ /* 0x000fe4000f8e020e */
[----:B------:R-:W-:Y:S01]  /*4bd0*/  UIMAD UR13, UR46, UR7, UR13 ;  /* 0x000000072e0d72a4 */ /* 0x000fe2000f8e020d */
[----:B------:R-:W-:Y:S02]  /*4be0*/  @!UP0 UMOV UR5, UR8 ;  /* 0x0000000800058c82 */ /* 0x000fe40008000000 */
[----:B------:R-:W-:Y:S02]  /*4bf0*/  UIMAD UR14, UR5, UR15, UR14 ;  /* 0x0000000f050e72a4 */ /* 0x000fe4000f8e020e */
[----:B------:R-:W-:Y:S11]  /*4c00*/  UIMAD UR13, UR6, UR46, UR13 ;  /* 0x0000002e060d72a4 */ /* 0x000ff6000f8e020d */
[----:B------:R-:W-:Y:S01]  /*4c10*/  @!UPT UIADD3 URZ, UPT, UPT, URZ, URZ, URZ ;  /* 0x000000fffffff290 */ /* 0x000fe2000fffe0ff */
.L_x_81:
[----:B------:R-:W3:Y:S01]  /*4c20*/  @!UP2 LDCU.128 UR8, c[0x0][0xb10] ;  /* 0x00016200ff08a7ac */ /* 0x000ee20008000c00 */
[C---:B------:R-:W-:Y:S02]  /*4c30*/  ISETP.NE.U32.AND P1, PT, R4.reuse, RZ, PT ;  /* 0x000000ff0400720c */ /* 0x040fe40003f25070 */
[----:B------:R-:W-:Y:S02]  /*4c40*/  ISETP.NE.U32.AND P0, PT, R4, RZ, PT ;  /* 0x000000ff0400720c */ /* 0x000fe40003f05070 */
[C---:B------:R-:W-:Y:S02]  /*4c50*/  ISETP.NE.AND.EX P1, PT, R5.reuse, RZ, PT, P1 ;  /* 0x000000ff0500720c */ /* 0x040fe40003f25310 */
[----:B------:R-:W-:Y:S01]  /*4c60*/  ISETP.NE.AND.EX P0, PT, R5, RZ, PT, P0 ;  /* 0x000000ff0500720c */ /* 0x000fe20003f05300 */
[----:B------:R-:W4:Y:S01]  /*4c70*/  @!UP2 LDCU UR5, c[0x0][0xb0c] ;  /* 0x00016180ff05a7ac */ /* 0x000f220008000800 */
[----:B------:R-:W-:Y:S01]  /*4c80*/  SHF.L.U32 R9, R15, 0x1f, RZ ;  /* 0x0000001f0f097819 */ /* 0x000fe200000006ff */
[----:B------:R-:W-:Y:S02]  /*4c90*/  USHF.L.U32 UR35, UR16, 0x6, URZ ;  /* 0x0000000610237899 */ /* 0x000fe400080006ff */
[----:B------:R-:W-:Y:S02]  /*4ca0*/  USHF.L.U32 UR34, UR20, 0x7, URZ ;  /* 0x0000000714227899 */ /* 0x000fe400080006ff */
[----:B---3--:R-:W-:Y:S07]  /*4cb0*/  UIMAD.WIDE.U32 UR6, UR14, UR8, URZ ;  /* 0x000000080e0672a5 */ /* 0x008fee000f8e00ff */
[----:B------:R-:W-:Y:S01]  /*4cc0*/  @!UP2 UMOV UR4, UR7 ;  /* 0x000000070004ac82 */ /* 0x000fe20008000000 */
[----:B----4-:R-:W-:Y:S02]  /*4cd0*/  @!UP2 UISETP.NE.AND UP0, UPT, UR5, 0x1, UPT ;  /* 0x000000010500a88c */ /* 0x010fe4000bf05270 */
[----:B------:R-:W-:Y:S02]  /*4ce0*/  @!UP2 USHF.R.U32.HI UR4, URZ, UR9, UR4 ;  /* 0x00000009ff04a299 */ /* 0x000fe40008011604 */
[----:B------:R-:W-:Y:S02]  /*4cf0*/  UIMAD.WIDE.U32 UR6, UR13, UR11, URZ ;  /* 0x0000000b0d0672a5 */ /* 0x000fe4000f8e00ff */
[----:B------:R-:W-:Y:S02]  /*4d00*/  @!UP2 USEL UR8, UR14, UR4, !UP0 ;  /* 0x000000040e08a287 */ /* 0x000fe4000c000000 */
[----:B------:R-:W-:Y:S03]  /*4d10*/  @!UP2 UISETP.NE.AND UP0, UPT, UR10, 0x1, UPT ;  /* 0x000000010a00a88c */ /* 0x000fe6000bf05270 */
[----:B------:R-:W-:Y:S02]  /*4d20*/  @!UP2 UMOV UR6, UR7 ;  /* 0x000000070006ac82 */ /* 0x000fe40008000000 */
[----:B------:R-:W3:Y:S02]  /*4d30*/  @!UP2 LDCU UR4, c[0x0][0xb20] ;  /* 0x00016400ff04a7ac */ /* 0x000ee40008000800 */
[----:B---3--:R-:W-:Y:S04]  /*4d40*/  @!UP2 USHF.R.U32.HI UR6, URZ, UR4, UR6 ;  /* 0x00000004ff06a299 */ /* 0x008fe80008011606 */
[----:B------:R-:W-:Y:S04]  /*4d50*/  @!UP2 USEL UR6, UR13, UR6, !UP0 ;  /* 0x000000060d06a287 */ /* 0x000fe8000c000000 */
[----:B------:R-:W-:Y:S02]  /*4d60*/  @!UP2 UIADD3 UR4, UPT, UPT, -UR8, UR6, URZ ;  /* 0x000000060804a290 */ /* 0x000fe4000fffe1ff */
[----:B------:R-:W-:Y:S02]  /*4d70*/  @!UP2 UIADD3 UR6, UPT, UPT, UR8, -UR6, URZ ;  /* 0x800000060806a290 */ /* 0x000fe4000fffe0ff */
[----:B------:R-:W-:Y:S02]  /*4d80*/  @!UP2 UIMAD UR14, UR4, UR5, UR14 ;  /* 0x00000005040ea2a4 */ /* 0x000fe4000f8e020e */
[----:B------:R-:W-:Y:S01]  /*4d90*/  @!UP2 UIMAD UR13, UR6, UR10, UR13 ;  /* 0x0000000a060da2a4 */ /* 0x000fe2000f8e020d */
[----:B------:R-:W-:Y:S11]  /*4da0*/  BRA.U UP3, `(.L_x_82) ;  /* 0x0000000103107547 */ /* 0x000ff6000b800000 */
[----:B------:R-:W-:Y:S04]  /*4db0*/  MOV R6, UR48 ;  /* 0x0000003000067c02 */ /* 0x000fe80008000f00 */
[----:B------:R-:W-:Y:S04]  /*4dc0*/  SHF.L.U32 R6, R6, 0x1f, RZ ;  /* 0x0000001f06067819 */ /* 0x000fe800000006ff */
[----:B------:R-:W3:Y:S02]  /*4dd0*/  SYNCS.PHASECHK.TRANS64.TRYWAIT P2, [UR21+0xc8], R6 ;  /* 0x0000c806ff0075a7 */ /* 0x000ee40008041115 */
[----:B---3--:R-:W-:Y:S05]  /*4de0*/  @!P2 BRA `(.L_x_83) ;  /* 0x0000004400a4a947 */ /* 0x008fea0003800000 */
.L_x_82:
[----:B------:R-:W-:Y:S05]  /*4df0*/  @!P1 BRA `(.L_x_84) ;  /* 0x0000000000309947 */ /* 0x000fea0003800000 */
[----:B------:R-:W-:Y:S01]  /*4e00*/  ISETP.NE.U32.AND P1, PT, R2, RZ, PT ;  /* 0x000000ff0200720c */ /* 0x000fe20003f25070 */
[----:B------:R-:W3:Y:S01]  /*4e10*/  LDCU.64 UR4, c[0x0][0x358] ;  /* 0x00006b00ff0477ac */ /* 0x000ee20008000a00 */
[----:B------:R-:W-:Y:S02]  /*4e20*/  IMAD.MOV.U32 R49, RZ, RZ, 0x1 ;  /* 0x00000001ff317424 */ /* 0x000fe400078e00ff */
[----:B------:R-:W-:Y:S11]  /*4e30*/  ISETP.NE.AND.EX P1, PT, R3, RZ, PT, P1 ;  /* 0x000000ff0300720c */ /* 0x000ff60003f25310 */
[----:B------:R-:W-:Y:S02]  /*4e40*/  @!UPT UIADD3 URZ, UPT, UPT, URZ, URZ, URZ ;  /* 0x000000fffffff290 */ /* 0x000fe4000fffe0ff */
[----:B------:R-:W4:Y:S01]  /*4e50*/  @P1 LDC.64 R10, c[0x0][0x888] ;  /* 0x00022200ff0a1b82 */ /* 0x000f220000000a00 */
[----:B--2---:R-:W-:Y:S04]  /*4e60*/  @P1 IMAD R0, R4, UR36, RZ ;  /* 0x0000002404001c24 */ /* 0x004fe8000f8e02ff */
[----:B----4-:R-:W-:Y:S04]  /*4e70*/  @P1 IMAD.WIDE R10, R0, 0x4, R10 ;  /* 0x00000004000a1825 */ /* 0x010fe800078e020a */
[----:B------:R-:W-:Y:S01]  /*4e80*/  HFMA2 R0, -RZ, RZ, 0, 5.9604644775390625e-08 ;  /* 0x00000001ff007431 */ /* 0x000fe200000001ff */
[----:B---3-5:R3:W5:Y:S04]  /*4e90*/  @P1 LDG.E R27, desc[UR4][R10.64] ;  /* 0x000000040a1b1981 */ /* 0x028768000c1e1900 */
[----:B------:R-:W-:Y:S01]  /*4ea0*/  @!P1 PRMT R49, R0, 0x7610, R49 ;  /* 0x0000761000319816 */ /* 0x000fe20000000031 */
[----:B---3--:R-:W4:Y:S06]  /*4eb0*/  @!P1 LDC R27, c[0x0][0x880] ;  /* 0x00022000ff1b9b82 */ /* 0x008f2c0000000800 */
.L_x_84:
[----:B----45:R-:W-:Y:S01]  /*4ec0*/  @!P0 FSETP.EQ.AND P1, PT, R27, RZ, PT ;  /* 0x000000ff1b00820b */ /* 0x030fe20003f22000 */
[----:B------:R-:W-:Y:S01]  /*4ed0*/  @!UPT UIADD3 URZ, UPT, UPT, URZ, URZ, URZ ;  /* 0x000000fffffff290 */ /* 0x000fe2000fffe0ff */
[----:B------:R-:W-:Y:S11]  /*4ee0*/  @!P0 BRA `(.L_x_85) ;  /* 0x0000000000188947 */ /* 0x000ff60003800000 */
[----:B------:R-:W-:Y:S02]  /*4ef0*/  LOP3.LUT P0, RZ, R49, 0xff, RZ, 0xc0, !PT ;  /* 0x000000ff31ff7812 */ /* 0x000fe4000780c0ff */
[----:B------:R-:W-:Y:S04]  /*4f00*/  ISETP.NE.U32.AND P1, PT, R2, RZ, PT ;  /* 0x000000ff0200720c */ /* 0x000fe80003f25070 */
[----:B------:R-:W-:Y:S04]  /*4f10*/  ISETP.NE.AND.EX P1, PT, R3, RZ, PT, P1 ;  /* 0x000000ff0300720c */ /* 0x000fe80003f25310 */
[----:B------:R-:W-:Y:S03]  /*4f20*/  PLOP3.LUT P1, PT, P1, PT, PT, 0x8, 0x80 ;  /* 0x000000000080781c */ /* 0x000fe60000f2e170 */
[----:B------:R-:W-:Y:S11]  /*4f30*/  @P0 FSETP.EQ.AND P1, PT, R27, RZ, PT ;  /* 0x000000ff1b00020b */ /* 0x000ff60003f22000 */
[----:B------:R-:W-:Y:S02]  /*4f40*/  @!UPT UIADD3 URZ, UPT, UPT, URZ, URZ, URZ ;  /* 0x000000fffffff290 */ /* 0x000fe4000fffe0ff */
.L_x_85:
[----:B------:R-:W3:Y:S01]  /*4f50*/  SYNCS.PHASECHK.TRANS64.TRYWAIT P2, [UR21+0xa0], R9 ;  /* 0x0000a009ff0075a7 */ /* 0x000ee20008041115 */
[----:B------:R-:W-:Y:S04]  /*4f60*/  ELECT P0, URZ, PT ;  /* 0x0000000000ff782f */ /* 0x000fe80003800000 */
[----:B------:R-:W-:Y:S11]  /*4f70*/  PLOP3.LUT P1, PT, P1, P0, PT, 0xf2, 0x2f ;  /* 0x00000000002f781c */ /* 0x000ff60000f21e72 */
[----:B------:R-:W-:Y:S02]  /*4f80*/  @!UPT UIADD3 URZ, UPT, UPT, URZ, URZ, URZ ;  /* 0x000000fffffff290 */ /* 0x000fe4000fffe0ff */
[----:B------:R-:W-:Y:S05]  /*4f90*/  @!P1 IADD3 R8, P0, PT, R16, 0x580, RZ ;  /* 0x0000058010089810 */ /* 0x000fea0007f1e0ff */
[----:B--2---:R-:W-:Y:S01]  /*4fa0*/  @!P1 IMAD.X R6, RZ, RZ, R17, P0 ;  /* 0x000000ffff069224 */ /* 0x004fe200000e0611 */
[----:B---3--:R-:W-:Y:S07]  /*4fb0*/  @!P2 BRA `(.L_x_86) ;  /* 0x000000440048a947 */ /* 0x008fee0003800000 */
.L_x_181:
[----:B------:R-:W-:Y:S01]  /*4fc0*/  @!P1 R2UR UR5, R8 ;  /* 0x00000000080592ca */ /* 0x000fe200000e0000 */
[----:B------:R-:W-:Y:S01]  /*4fd0*/  VOTEU.ALL UP0, P1 ;  /* 0x0000000000ff7886 */ /* 0x000fe20000800000 */
[----:B------:R-:W-:Y:S01]  /*4fe0*/  @!P1 R2UR UR4, R6 ;  /* 0x00000000060492ca */ /* 0x000fe200000e0000 */
[----:B--2---:R-:W-:Y:S01]  /*4ff0*/  @!P1 IMAD.MOV.U32 R0, RZ, RZ, 0x1000 ;  /* 0x00001000ff009424 */ /* 0x004fe200078e00ff */
[----:B------:R-:W-:Y:S01]  /*5000*/  UMOV UR6, 0x0 ;  /* 0x0000000000067882 */ /* 0x000fe20000000000 */
[----:B------:R-:W-:Y:S01]  /*5010*/  UMOV UR7, 0x10000000 ;  /* 0x1000000000077882 */ /* 0x000fe20000000000 */
[----:B------:R-:W-:Y:S01]  /*5020*/  @!UP0 UIADD3 UR32, UPT, UPT, UR21, 0x200, URZ ;  /* 0x0000020015208890 */ /* 0x000fe2000fffe0ff */
[----:B------:R-:W-:Y:S01]  /*5030*/  @!P1 IADD3 R8, P0, PT, R16, 0x580, RZ ;  /* 0x0000058010089810 */ /* 0x000fe20007f1e0ff */
[----:B------:R-:W-:Y:S04]  /*5040*/  VOTEU.ALL UP0, P1 ;  /* 0x0000000000ff7886 */ /* 0x000fe80000800000 */
[----:B------:R-:W-:Y:S02]  /*5050*/  @!P1 IMAD.X R6, RZ, RZ, R17, P0 ;  /* 0x000000ffff069224 */ /* 0x000fe400000e0611 */
[----:B------:R-:W-:Y:S02]  /*5060*/  IMAD.U32 R10, RZ, RZ, UR5 ;  /* 0x00000005ff0a7e24 */ /* 0x000fe4000f8e00ff */
[----:B------:R-:W-:Y:S03]  /*5070*/  IMAD.U32 R11, RZ, RZ, UR4 ;  /* 0x00000004ff0b7e24 */ /* 0x000fe6000f8e00ff */
[----:B------:R-:W-:Y:S02]  /*5080*/  @!P1 R2UR UR4, R10 ;  /* 0x000000000a0492ca */ /* 0x000fe400000e0000 */
[----:B------:R-:W-:Y:S11]  /*5090*/  @!P1 R2UR UR5, R11 ;  /* 0x000000000b0592ca */ /* 0x000ff600000e0000 */
[----:B------:R-:W-:Y:S02]  /*50a0*/  @!UPT UIADD3 URZ, UPT, UPT, URZ, URZ, URZ ;  /* 0x000000fffffff290 */ /* 0x000fe4000fffe0ff */
[----:B------:R2:W-:Y:S01]  /*50b0*/  @!UP0 UTMALDG.3D [UR32], [UR4], desc[UR6] ;  /* 0x00000620040085b4 */ /* 0x0005e20008011000 */
[----:B------:R2:W-:Y:S01]  /*50c0*/  @!P1 SYNCS.ARRIVE.TRANS64.RED.A0TR RZ, [UR21+0x80], R0 ;  /* 0x00008000ffff99a7 */ /* 0x0005e20008300415 */
[----:B------:R-:W-:Y:S01]  /*50d0*/  SYNCS.ARRIVE.TRANS64.RED.A1T0 RZ, [UR40], RZ ;  /* 0x000000ffffff79a7 */ /* 0x000fe20008100428 */
[----:B------:R-:W3:Y:S02]  /*50e0*/  SYNCS.PHASECHK.TRANS64.TRYWAIT P2, [UR21+0xa8], R9 ;  /* 0x0000a809ff0075a7 */ /* 0x000ee40008041115 */
[----:B--23--:R-:W-:Y:S05]  /*50f0*/  @!P2 BRA `(.L_x_87) ;  /* 0x000000440010a947 */ /* 0x00cfea0003800000 */
.L_x_183:
        /* <DEDUP_REMOVED lines=8> */
[----:B------:R-:W-:Y:S01]  /*5180*/  @!UP0 UIADD3 UR24, UPT, UPT, UR21, 0x1200, URZ ;  /* 0x0000120015188890 */ /* 0x000fe2000fffe0ff */
[----:B------:R-:W-:Y:S01]  /*5190*/  VOTEU.ALL UP0, P1 ;  /* 0x0000000000ff7886 */ /* 0x000fe20000800000 */
[----:B------:R-:W-:Y:S01]  /*51a0*/  UMOV UR27, UR35 ;  /* 0x00000023001b7c82 */ /* 0x000fe20008000000 */
[----:B------:R-:W-:Y:S02]  /*51b0*/  UMOV UR28, UR36 ;  /* 0x00000024001c7c82 */ /* 0x000fe40008000000 */
[----:B------:R-:W-:Y:S02]  /*51c0*/  IMAD.U32 R10, RZ, RZ, UR5 ;  /* 0x00000005ff0a7e24 */ /* 0x000fe4000f8e00ff */
[----:B------:R-:W-:Y:S02]  /*51d0*/  IMAD.U32 R11, RZ, RZ, UR4 ;  /* 0x00000004ff0b7e24 */ /* 0x000fe4000f8e00ff */
[----:B------:R-:W-:Y:S01]  /*51e0*/  @!P1 IMAD.X R6, RZ, RZ, R17, P0 ;  /* 0x000000ffff069224 */ /* 0x000fe200000e0611 */
        /* <DEDUP_REMOVED lines=8> */
.L_x_185:
[----:B------:R-:W-:Y:S01]  /*5270*/  @!P1 R2UR UR5, R8 ;  /* 0x00000000080592ca */ /* 0x000fe200000e0000 */
[----:B------:R-:W-:Y:S01]  /*5280*/  VOTEU.ALL UP0, P1 ;  /* 0x0000000000ff7886 */ /* 0x000fe20000800000 */
[----:B------:R-:W-:Y:S01]  /*5290*/  @!P1 R2UR UR4, R6 ;  /* 0x00000000060492ca */ /* 0x000fe200000e0000 */
[----:B--2---:R-:W-:Y:S01]  /*52a0*/  @!P1 IMAD.MOV.U32 R0, RZ, RZ, 0x1000 ;  /* 0x00001000ff009424 */ /* 0x004fe200078e00ff */
[----:B------:R-:W-:Y:S01]  /*52b0*/  UMOV UR6, 0x0 ;  /* 0x0000000000067882 */ /* 0x000fe20000000000 */
[----:B------:R-:W-:Y:S01]  /*52c0*/  UMOV UR7, 0x10000000 ;  /* 0x1000000000077882 */ /* 0x000fe20000000000 */
[----:B------:R-:W-:Y:S01]  /*52d0*/  @!UP0 UIADD3 UR18, UPT, UPT, UR34, 0x40, URZ ;  /* 0x0000004022128890 */ /* 0x000fe2000fffe0ff */
[----:B------:R-:W-:Y:S01]  /*52e0*/  VIADD R14, R14, 0x1 ;  /* 0x000000010e0e7836 */ /* 0x000fe20000000000 */
[----:B------:R-:W-:Y:S01]  /*52f0*/  @!UP0 UIADD3 UR16, UPT, UPT, UR21, 0x2200, URZ ;  /* 0x0000220015108890 */ /* 0x000fe2000fffe0ff */
[----:B------:R-:W-:Y:S01]  /*5300*/  VOTEU.ALL UP0, P1 ;  /* 0x0000000000ff7886 */ /* 0x000fe20000800000 */
[----:B------:R-:W-:Y:S01]  /*5310*/  UMOV UR19, UR35 ;  /* 0x0000002300137c82 */ /* 0x000fe20008000000 */
[----:B------:R-:W-:Y:S02]  /*5320*/  UMOV UR20, UR36 ;  /* 0x0000002400147c82 */ /* 0x000fe40008000000 */
        /* <DEDUP_REMOVED lines=10> */
.L_x_187:
[----:B------:R-:W-:Y:S01]  /*53d0*/  @!P1 IADD3 R6, P0, PT, R16, 0x580, RZ ;  /* 0x0000058010069810 */ /* 0x000fe20007f1e0ff */
[----:B------:R-:W-:Y:S01]  /*53e0*/  VOTEU.ALL UP0, P1 ;  /* 0x0000000000ff7886 */ /* 0x000fe20000800000 */
[----:B------:R-:W-:Y:S01]  /*53f0*/  UMOV UR6, 0x0 ;  /* 0x0000000000067882 */ /* 0x000fe20000000000 */
[----:B------:R-:W-:Y:S01]  /*5400*/  UMOV UR7, 0x10000000 ;  /* 0x1000000000077882 */ /* 0x000fe20000000000 */
[----:B------:R-:W-:Y:S01]  /*5410*/  @!P1 R2UR UR5, R6 ;  /* 0x00000000060592ca */ /* 0x000fe200000e0000 */
[----:B--2---:R-:W-:Y:S01]  /*5420*/  @!P1 IMAD.X R0, RZ, RZ, R17, P0 ;  /* 0x000000ffff009224 */ /* 0x004fe200000e0611 */
[----:B------:R-:W-:Y:S01]  /*5430*/  @!UP0 UIADD3 UR10, UPT, UPT, UR34, 0x60, URZ ;  /* 0x00000060220a8890 */ /* 0x000fe2000fffe0ff */
[----:B------:R-:W-:Y:S01]  /*5440*/  R2UR UR18, R51 ;  /* 0x00000000331272ca */ /* 0x000fe200000e0000 */
[----:B------:R-:W-:Y:S01]  /*5450*/  @!UP0 UIADD3 UR8, UPT, UPT, UR21, 0x3200, URZ ;  /* 0x0000320015088890 */ /* 0x000fe2000fffe0ff */
[----:B------:R-:W-:Y:S01]  /*5460*/  R2UR UR16, R52 ;  /* 0x00000000341072ca */ /* 0x000fe200000e0000 */
[----:B------:R-:W-:Y:S01]  /*5470*/  @!UP0 UIADD3 UR9, UPT, UPT, UR21, 0x98, URZ ;  /* 0x0000009815098890 */ /* 0x000fe2000fffe0ff */
[----:B------:R-:W-:Y:S01]  /*5480*/  @!P1 R2UR UR4, R0 ;  /* 0x00000000000492ca */ /* 0x000fe200000e0000 */
[----:B------:R-:W-:Y:S01]  /*5490*/  VOTEU.ALL UP0, P1 ;  /* 0x0000000000ff7886 */ /* 0x000fe20000800000 */
[----:B------:R-:W-:Y:S01]  /*54a0*/  UMOV UR11, UR35 ;  /* 0x00000023000b7c82 */ /* 0x000fe20008000000 */
[----:B------:R-:W-:Y:S01]  /*54b0*/  UMOV UR12, UR36 ;  /* 0x00000024000c7c82 */ /* 0x000fe20008000000 */
[C---:B------:R-:W-:Y:S01]  /*54c0*/  ISETP.NE.AND P0, PT, R14.reuse, 0x2, PT ;  /* 0x000000020e00780c */ /* 0x040fe20003f05270 */
[----:B------:R-:W-:Y:S01]  /*54d0*/  UPLOP3.LUT UP3, UPT, UPT, UPT, UPT, 0x80, 0x8 ;  /* 0x000000000008789c */ /* 0x000fe20003f6f070 */
[----:B------:R-:W-:Y:S01]  /*54e0*/  IMAD.U32 R8, RZ, RZ, UR5 ;  /* 0x00000005ff087e24 */ /* 0x000fe2000f8e00ff */
[----:B------:R-:W-:Y:S01]  /*54f0*/  LOP3.LUT R15, R15, 0x1, RZ, 0x3c, !PT ;  /* 0x000000010f0f7812 */ /* 0x000fe200078e3cff */
[----:B------:R-:W-:Y:S01]  /*5500*/  UMOV UR36, UR29 ;  /* 0x0000001d00247c82 */ /* 0x000fe20008000000 */
[----:B------:R-:W-:Y:S01]  /*5510*/  SEL R0, RZ, 0x1, P0 ;  /* 0x00000001ff007807 */ /* 0x000fe20000000000 */
[----:B------:R-:W-:Y:S01]  /*5520*/  UIADD3 UR20, UPT, UPT, UR13, UR18, URZ ;  /* 0x000000120d147290 */ /* 0x000fe2000fffe0ff */
[----:B------:R-:W-:Y:S01]  /*5530*/  SEL R14, R14, RZ, P0 ;  /* 0x000000ff0e0e7207 */ /* 0x000fe20000000000 */
[----:B------:R-:W-:Y:S01]  /*5540*/  UIADD3 UR16, UPT, UPT, UR14, UR16, URZ ;  /* 0x000000100e107290 */ /* 0x000fe2000fffe0ff */
[----:B------:R-:W-:Y:S01]  /*5550*/  IMAD.U32 R9, RZ, RZ, UR4 ;  /* 0x00000004ff097e24 */ /* 0x000fe2000f8e00ff */
[----:B------:R-:W-:Y:S02]  /*5560*/  @!P1 R2UR UR4, R8 ;  /* 0x00000000080492ca */ /* 0x000fe400000e0000 */
[----:B------:R-:W-:Y:S02]  /*5570*/  LOP3.LUT R13, R13, R0, RZ, 0x3c, !PT ;  /* 0x000000000d0d7212 */ /* 0x000fe400078e3cff */
[----:B------:R-:W-:Y:S11]  /*5580*/  @!P1 R2UR UR5, R9 ;  /* 0x00000000090592ca */ /* 0x000ff600000e0000 */
[----:B------:R-:W-:Y:S02]  /*5590*/  @!UPT UIADD3 URZ, UPT, UPT, URZ, URZ, URZ ;  /* 0x000000fffffff290 */ /* 0x000fe4000fffe0ff */
[----:B------:R2:W-:Y:S01]  /*55a0*/  @!UP0 UTMALDG.3D [UR8], [UR4], desc[UR6] ;  /* 0x00000608040085b4 */ /* 0x0005e20008011000 */
[----:B------:R2:W-:Y:S01]  /*55b0*/  @!P1 SYNCS.ARRIVE.TRANS64.RED.A0TR RZ, [UR21+0x98], R7 ;  /* 0x00009807ffff99a7 */ /* 0x0005e20008300415 */
[----:B------:R-:W-:Y:S01]  /*55c0*/  SYNCS.ARRIVE.TRANS64.RED.A1T0 RZ, [UR37], RZ ;  /* 0x000000ffffff79a7 */ /* 0x000fe20008100425 */
[----:B------:R-:W-:Y:S05]  /*55d0*/  BRA.U UP1, `(.L_x_90) ;  /* 0xfffffff101707547 */ /* 0x000fea000b83ffff */
[----:B------:R-:W-:-:S04]  /*55e0*/  SHF.L.U32 R2, R15, 0x1f, RZ ;  /* 0x0000001f0f027819 */ /* 0x000fc800000006ff */
[----:B------:R-:W3:Y:S02]  /*55f0*/  SYNCS.PHASECHK.TRANS64.TRYWAIT P0, [UR21+0xa0], R2 ;  /* 0x0000a002ff0075a7 */ /* 0x000ee40008001115 */
[----:B---3--:R-:W-:Y:S05]  /*5600*/  @!P0 BRA `(.L_x_91) ;  /* 0x0000004000148947 */ /* 0x008fea0003800000 */
.L_x_189:
[----:B------:R-:W4:Y:S02]  /*5610*/  SYNCS.PHASECHK.TRANS64.TRYWAIT P0, [UR21+0xa8], R2 ;  /* 0x0000a802ff0075a7 */ /* 0x000f240008001115 */
[----:B----4-:R-:W-:Y:S05]  /*5620*/  @!P0 BRA `(.L_x_92) ;  /* 0x0000004000248947 */ /* 0x010fea0003800000 */
.L_x_191:
[----:B------:R-:W4:Y:S02]  /*5630*/  SYNCS.PHASECHK.TRANS64.TRYWAIT P0, [UR21+0xb0], R2 ;  /* 0x0000b002ff0075a7 */ /* 0x000f240008001115 */
[----:B----4-:R-:W-:Y:S05]  /*5640*/  @!P0 BRA `(.L_x_93) ;  /* 0x0000004000348947 */ /* 0x010fea0003800000 */
.L_x_193:
[----:B---3--:R-:W-:-:S07]  /*5650*/  MOV R0, UR21 ;  /* 0x0000001500007c02 */ /* 0x008fce0008000f00 */
.L_x_94:
[----:B---3--:R-:W-:-:S04]  /*5660*/  SHF.L.U32 R2, R15, 0x1f, RZ ;  /* 0x0000001f0f027819 */ /* 0x008fc800000006ff */
[----:B------:R3:W4:Y:S03]  /*5670*/  SYNCS.PHASECHK.TRANS64.TRYWAIT P0, [R0+URZ+0xb8], R2 ;  /* 0x0000b802000075a7 */ /* 0x00072600080011ff */
[----:B----4-:R-:W-:Y:S05]  /*5680*/  @!P0 NANOSLEEP.SYNCS 0x989680 ;  /* 0x009896800000895d */ /* 0x010fea0003900000 */
[----:B------:R-:W4:Y:S02]  /*5690*/  @!P0 SYNCS.PHASECHK.TRANS64 P0, [R0+URZ+0xb8], R2 ;  /* 0x0000b802000085a7 */ /* 0x000f2400080010ff */
[----:B-12-4-:R-:W-:Y:S05]  /*56a0*/  @P0 EXIT ;  /* 0x000000000000094d */ /* 0x016fea0003800000 */
[----:B------:R-:W-:Y:S05]  /*56b0*/  BRA `(.L_x_94) ;  /* 0xfffffffc00e87947 */ /* 0x000fea000383ffff */
.L_x_79:
[----:B------:R-:W-:-:S06]  /*56c0*/  UISETP.GE.AND UP0, UPT, UR17, 0x4, UPT ;  /* 0x000000041100788c */ /* 0x000fcc000bf06270 */
[----:B------:R-:W-:-:S13]  /*56d0*/  PLOP3.LUT P0, PT, PT, PT, UP0, 0x80, 0x8 ;  /* 0x000000000008781c */ /* 0x000fda0003f0f008 */
[----:B------:R-:W-:Y:S05]  /*56e0*/  @!P0 EXIT ;  /* 0x000000000000894d */ /* 0x000fea0003800000 */
[----:B------:R-:W1:Y:S08]  /*56f0*/  S2UR UR4, SR_CgaCtaId ;  /* 0x00000000000479c3 */ /* 0x000e700000008800 */
[----:B------:R-:W-:Y:S01]  /*5700*/  BAR.SYNC.DEFER_BLOCKING 0x6, 0xa0 ;  /* 0x0182800000007b1d */ /* 0x000fe20000010000 */
[C---:B------:R-:W-:Y:S01]  /*5710*/  IMAD.SHL.U32 R5, R60.reuse, 0x20, RZ ;  /* 0x000000203c057824 */ /* 0x040fe200078e00ff */
[C---:B------:R-:W-:Y:S01]  /*5720*/  LOP3.LUT P0, RZ, R60.reuse, 0x4, RZ, 0xc0, !PT ;  /* 0x000000043cff7812 */ /* 0x040fe2000780c0ff */
[C---:B------:R-:W-:Y:S01]  /*5730*/  IMAD.SHL.U32 R4, R60.reuse, 0x10, RZ ;  /* 0x000000103c047824 */ /* 0x040fe200078e00ff */
[----:B------:R-:W-:Y:S01]  /*5740*/  CS2R R56, SRZ ;  /* 0x0000000000387805 */ /* 0x000fe2000001ff00 */
[----:B------:R-:W-:Y:S01]  /*5750*/  IMAD.SHL.U32 R48, R60, 0x4, RZ ;  /* 0x000000043c307824 */ /* 0x000fe200078e00ff */
[----:B------:R-:W-:-:S02]  /*5760*/  UMOV UR44, 0x400 ;  /* 0x00000400002c7882 */ /* 0x000fc40000000000 */
[----:B------:R-:W2:Y:S01]  /*5770*/  LDC.64 R44, c[0x0][0x888] ;  /* 0x00022200ff2c7b82 */ /* 0x000ea20000000a00 */
[----:B------:R-:W-:Y:S01]  /*5780*/  LOP3.LUT R6, R5, 0xc0, RZ, 0xc0, !PT ;  /* 0x000000c005067812 */ /* 0x000fe200078ec0ff */
[----:B------:R-:W-:Y:S01]  /*5790*/  IMAD.U32 R23, R60, 0x10000, RZ ;  /* 0x000100003c177824 */ /* 0x000fe200078e00ff */
[----:B------:R-:W-:Y:S01]  /*57a0*/  LOP3.LUT R4, R4, 0x600, RZ, 0xc0, !PT ;  /* 0x0000060004047812 */ /* 0x000fe200078ec0ff */
[----:B------:R-:W-:Y:S01]  /*57b0*/  IMAD.MOV.U32 R59, RZ, RZ, 0x20 ;  /* 0x00000020ff3b7424 */ /* 0x000fe200078e00ff */
[----:B------:R-:W-:Y:S01]  /*57c0*/  LOP3.LUT R48, R6, 0x18, R48, 0xf8, !PT ;  /* 0x0000001806307812 */ /* 0x000fe200078ef830 */
[----:B------:R-:W-:Y:S01]  /*57d0*/  IMAD.MOV.U32 R58, RZ, RZ, 0x1 ;  /* 0x00000001ff3a7424 */ /* 0x000fe200078e00ff */
[----:B------:R-:W-:Y:S01]  /*57e0*/  SHF.R.U32.HI R6, RZ, 0x1, R60 ;  /* 0x00000001ff067819 */ /* 0x000fe2000001163c */
[----:B------:R-:W3:Y:S01]  /*57f0*/  LDC.64 R46, c[0x0][0x890] ;  /* 0x00022400ff2e7b82 */ /* 0x000ee20000000a00 */
[--C-:B------:R-:W-:Y:S01]  /*5800*/  LOP3.LUT R4, R4, 0x20, R5.reuse, 0xf8, !PT ;  /* 0x0000002004047812 */ /* 0x100fe200078ef805 */
[----:B------:R-:W-:Y:S01]  /*5810*/  IMAD.MOV.U32 R22, RZ, RZ, RZ ;  /* 0x000000ffff167224 */ /* 0x000fe200078e00ff */
[----:B------:R-:W-:Y:S01]  /*5820*/  LOP3.LUT R23, R23, 0x600000, RZ, 0xc0, !PT ;  /* 0x0060000017177812 */ /* 0x000fe200078ec0ff */
[----:B------:R-:W-:Y:S01]  /*5830*/  IMAD.MOV.U32 R55, RZ, RZ, RZ ;  /* 0x000000ffff377224 */ /* 0x000fe200078e00ff */
[----:B------:R-:W-:Y:S01]  /*5840*/  LOP3.LUT R48, R48, 0x8, R6, 0x78, !PT ;  /* 0x0000000830307812 */ /* 0x000fe200078e7806 */
[----:B------:R-:W4:Y:S01]  /*5850*/  LDCU UR59, c[0x0][0x370] ;  /* 0x00006e00ff3b77ac */ /* 0x000f220008000800 */
[----:B------:R-:W-:Y:S01]  /*5860*/  LOP3.LUT R4, R4, 0x100, R5, 0xf8, !PT ;  /* 0x0000010004047812 */ /* 0x000fe200078ef805 */
[----:B------:R-:W2:Y:S01]  /*5870*/  LDC.64 R42, c[0x0][0x8b0] ;  /* 0x00022c00ff2a7b82 */ /* 0x000ea20000000a00 */
[----:B------:R-:W-:Y:S01]  /*5880*/  LOP3.LUT R60, R60, 0x60, RZ, 0xc0, !PT ;  /* 0x000000603c3c7812 */ /* 0x000fe200078ec0ff */
[----:B-1----:R-:W-:Y:S01]  /*5890*/  ULEA UR44, UR4, UR44, 0x18 ;  /* 0x0000002c042c7291 */ /* 0x002fe2000f8ec0ff */
[----:B------:R-:W-:Y:S01]  /*58a0*/  LOP3.LUT R48, R4, R48, RZ, 0xfc, !PT ;  /* 0x0000003004307212 */ /* 0x000fe200078efcff */
[----:B------:R-:W1:Y:S01]  /*58b0*/  LDCU.64 UR62, c[0x0][0x348] ;  /* 0x00006900ff3e77ac */ /* 0x000e620008000a00 */
[----:B------:R-:W-:-:S03]  /*58c0*/  SEL R59, R59, 0xffffffe0, !P0 ;  /* 0xffffffe03b3b7807 */ /* 0x000fc60004000000 */
[----:B------:R-:W1:Y:S01]  /*58d0*/  LDC.64 R40, c[0x0][0x8a8] ;  /* 0x00022a00ff287b82 */ /* 0x000e620000000a00 */
[----:B------:R-:W-:Y:S02]  /*58e0*/  UIADD3 UR4, UPT, UPT, UR44, 0x200, URZ ;  /* 0x000002002c047890 */ /* 0x000fe4000fffe0ff */
[----:B------:R-:W4:Y:S01]  /*58f0*/  LDS R0, [UR44+0x180] ;  /* 0x0001802cff007984 */ /* 0x000f220008000800 */
[----:B------:R-:W1:Y:S03]  /*5900*/  LDCU UR43, c[0x0][0xb0c] ;  /* 0x00016180ff2b77ac */ /* 0x000e660008000800 */
[----:B------:R-:W-:Y:S01]  /*5910*/  IMAD.U32 R53, RZ, RZ, UR4 ;  /* 0x00000004ff357e24 */ /* 0x000fe2000f8e00ff */
[----:B------:R-:W1:Y:S01]  /*5920*/  LDCU UR39, c[0x0][0xb30] ;  /* 0x00016600ff2777ac */ /* 0x000e620008000800 */
[----:B------:R-:W1:Y:S01]  /*5930*/  LDCU.64 UR56, c[0x0][0x888] ;  /* 0x00011100ff3877ac */ /* 0x000e620008000a00 */
[----:B------:R-:W1:Y:S01]  /*5940*/  LDCU.64 UR40, c[0x0][0xb28] ;  /* 0x00016500ff2877ac */ /* 0x000e620008000a00 */
[----:B------:R-:W1:Y:S01]  /*5950*/  LDCU.128 UR52, c[0x0][0xb10] ;  /* 0x00016200ff3477ac */ /* 0x000e620008000c00 */
[----:B------:R-:W1:Y:S01]  /*5960*/  LDCU UR58, c[0x0][0x374] ;  /* 0x00006e80ff3a77ac */ /* 0x000e620008000800 */
[----:B------:R-:W-:Y:S01]  /*5970*/  UMOV UR47, URZ ;  /* 0x000000ff002f7c82 */ /* 0x000fe20008000000 */
[----:B------:R-:W-:Y:S01]  /*5980*/  UMOV UR46, URZ ;  /* 0x000000ff002e7c82 */ /* 0x000fe20008000000 */
[----:B--234-:R-:W-:-:S07]  /*5990*/  IMAD.IADD R23, R0, 0x1, R23 ;  /* 0x0000000100177824 */ /* 0x01cfce00078e0217 */
.L_x_138:
[C---:B------:R-:W-:Y:S02]  /*59a0*/  LEA R3, R55.reuse, UR44, 0x3 ;  /* 0x0000002c37037c11 */ /* 0x040fe4000f8e18ff */
[----:B------:R-:W-:Y:S02]  /*59b0*/  SHF.L.U32 R0, R56, 0x1f, RZ ;  /* 0x0000001f38007819 */ /* 0x000fe400000006ff */
[----:B-1----:R-:W-:Y:S02]  /*59c0*/  LEA R4, R55, UR44, 0x4 ;  /* 0x0000002c37047c11 */ /* 0x002fe4000f8e20ff */
[----:B--2---:R-:W2:Y:S02]  /*59d0*/  SYNCS.PHASECHK.TRANS64.TRYWAIT P0, [R3+URZ+0xd0], R0 ;  /* 0x0000d000030075a7 */ /* 0x004ea400080011ff */
[----:B--2---:R-:W-:Y:S05]  /*59e0*/  @!P0 BRA `(.L_x_95) ;  /* 0x0000003c00648947 */ /* 0x004fea0003800000 */
.L_x_194:
        /* <DEDUP_REMOVED lines=11> */
[----:B------:R-:W-:Y:S01]  /*5aa0*/  PLOP3.LUT P0, PT, PT, PT, UP1, 0x80, 0x8 ;  /* 0x000000000008781c */ /* 0x000fe20003f0f018 */
[----:B------:R-:W-:Y:S11]  /*5ab0*/  UP2UR UR61, UPR, URZ, 0x2 ;  /* 0x00000002ff3d7883 */ /* 0x000ff60008000000 */
[----:B------:R-:W-:Y:S01]  /*5ac0*/  @!UPT UIADD3 URZ, UPT, UPT, URZ, URZ, URZ ;  /* 0x000000fffffff290 */ /* 0x000fe2000fffe0ff */
        /* <DEDUP_REMOVED lines=13> */
[----:B------:R-:W3:Y:S01]  /*5ba0*/  LDCU UR12, c[0x0][0xb20] ;  /* 0x00016400ff0c77ac */ /* 0x000ee20008000800 */
[----:B-1----:R-:W-:Y:S02]  /*5bb0*/  UIMAD.WIDE.U32 UR4, UR58, UR55, URZ ;  /* 0x000000373a0472a5 */ /* 0x002fe4000f8e00ff */
[----:B------:R-:W-:Y:S02]  /*5bc0*/  UIMAD.WIDE.U32 UR6, UR59, UR52, URZ ;  /* 0x000000343b0672a5 */ /* 0x000fe4000f8e00ff */
[----:B------:R-:W-:Y:S02]  /*5bd0*/  UISETP.NE.AND UP0, UPT, UR54, 0x1, UPT ;  /* 0x000000013600788c */ /* 0x000fe4000bf05270 */
[----:B------:R-:W-:Y:S02]  /*5be0*/  UIMAD.WIDE.U32 UR8, UR37, UR55, URZ ;  /* 0x00000037250872a5 */ /* 0x000fe4000f8e00ff */
[----:B------:R-:W-:Y:S02]  /*5bf0*/  UIMAD.WIDE.U32 UR10, UR38, UR52, URZ ;  /* 0x00000034260a72a5 */ /* 0x000fe4000f8e00ff */
[----:B------:R-:W-:Y:S02]  /*5c00*/  UISETP.NE.AND UP1, UPT, UR43, 0x1, UPT ;  /* 0x000000012b00788c */ /* 0x000fe4000bf25270 */
[----:B------:R-:W-:Y:S01]  /*5c10*/  UISETP.NE.AND UP2, UPT, UR42, 0x1, UPT ;  /* 0x000000012a00788c */ /* 0x000fe2000bf45270 */
[----:B------:R-:W-:Y:S02]  /*5c20*/  UMOV UR4, UR5 ;  /* 0x0000000500047c82 */ /* 0x000fe40008000000 */
[----:B---3--:R-:W-:Y:S03]  /*5c30*/  USHF.R.U32.HI UR5, URZ, UR12, UR4 ;  /* 0x0000000cff057299 */ /* 0x008fe60008011604 */
[----:B------:R-:W-:Y:S02]  /*5c40*/  UMOV UR4, UR7 ;  /* 0x0000000700047c82 */ /* 0x000fe40008000000 */
[----:B------:R-:W-:Y:S02]  /*5c50*/  USHF.R.U32.HI UR7, URZ, UR53, UR4 ;  /* 0x00000035ff077299 */ /* 0x000fe40008011604 */
[----:B------:R-:W-:Y:S02]  /*5c60*/  USEL UR4, UR58, UR5, !UP0 ;  /* 0x000000053a047287 */ /* 0x000fe4000c000000 */
[----:B------:R-:W-:Y:S01]  /*5c70*/  USEL UR7, UR59, UR7, !UP1 ;  /* 0x000000073b077287 */ /* 0x000fe2000c800000 */
[----:B------:R-:W-:Y:S01]  /*5c80*/  UMOV UR5, UR9 ;  /* 0x0000000900057c82 */ /* 0x000fe20008000000 */
[----:B------:R-:W-:Y:S02]  /*5c90*/  UIMAD.WIDE.U32 UR8, UR4, UR40, URZ ;  /* 0x00000028040872a5 */ /* 0x000fe4000f8e00ff */
[----:B------:R-:W-:Y:S03]  /*5ca0*/  USHF.R.U32.HI UR6, URZ, UR12, UR5 ;  /* 0x0000000cff067299 */ /* 0x000fe60008011605 */
[----:B------:R-:W-:Y:S01]  /*5cb0*/  UMOV UR5, UR11 ;  /* 0x0000000b00057c82 */ /* 0x000fe20008000000 */
[----:B------:R-:W-:Y:S02]  /*5cc0*/  UIMAD.WIDE.U32 UR10, UR7, UR40, URZ ;  /* 0x00000028070a72a5 */ /* 0x000fe4000f8e00ff */
[----:B------:R-:W-:Y:S02]  /*5cd0*/  USHF.R.U32.HI UR12, URZ, UR53, UR5 ;  /* 0x00000035ff0c7299 */ /* 0x000fe40008011605 */
[----:B------:R-:W-:Y:S01]  /*5ce0*/  USEL UR6, UR37, UR6, !UP0 ;  /* 0x0000000625067287 */ /* 0x000fe2000c000000 */
[----:B------:R-:W-:Y:S02]  /*5cf0*/  UMOV UR5, UR9 ;  /* 0x0000000900057c82 */ /* 0x000fe40008000000 */
[----:B------:R-:W-:Y:S01]  /*5d00*/  UMOV UR10, UR11 ;  /* 0x0000000b000a7c82 */ /* 0x000fe20008000000 */
[----:B------:R-:W-:Y:S02]  /*5d10*/  @UP2 USHF.R.U32.HI UR4, URZ, UR41, UR5 ;  /* 0x00000029ff042299 */ /* 0x000fe40008011605 */
[----:B------:R-:W-:Y:S02]  /*5d20*/  @UP2 USHF.R.U32.HI UR7, URZ, UR41, UR10 ;  /* 0x00000029ff072299 */ /* 0x000fe4000801160a */
[----:B------:R-:W-:Y:S02]  /*5d30*/  UIMAD UR4, UR42, UR4, URZ ;  /* 0x000000042a0472a4 */ /* 0x000fe4000f8e02ff */
        /* <DEDUP_REMOVED lines=8> */
[----:B------:R-:W-:Y:S02]  /*5dc0*/  USEL UR11, UR6, UR4, !UP2 ;  /* 0x00000004060b7287 */ /* 0x000fe4000d000000 */
[----:B------:R-:W-:Y:S02]  /*5dd0*/  UIADD3 UR8, UPT, UPT, -UR5, URZ, URZ ;  /* 0x000000ff05087290 */ /* 0x000fe4000fffe1ff */
[----:B------:R-:W-:Y:S01]  /*5de0*/  UIADD3 UR10, UPT, UPT, -UR11, URZ, URZ ;  /* 0x000000ff0b0a7290 */ /* 0x000fe2000fffe1ff */
[----:B------:R-:W-:Y:S01]  /*5df0*/  @!UP0 UMOV UR4, UR9 ;  /* 0x0000000900048c82 */ /* 0x000fe20008000000 */
[----:B------:R-:W-:Y:S02]  /*5e00*/  UIADD3 UR9, UPT, UPT, -UR6, URZ, URZ ;  /* 0x000000ff06097290 */ /* 0x000fe4000fffe1ff */
[----:B------:R-:W-:Y:S02]  /*5e10*/  @!UP0 USHF.R.U32.HI UR4, URZ, UR41, UR4 ;  /* 0x00000029ff048299 */ /* 0x000fe40008011604 */
[----:B------:R-:W-:Y:S02]  /*5e20*/  UIMAD UR10, UR42, UR10, UR6 ;  /* 0x0000000a2a0a72a4 */ /* 0x000fe4000f8e0206 */
[----:B------:R-:W-:Y:S04]  /*5e30*/  @!UP0 USEL UR4, UR5, UR4, !UP2 ;  /* 0x0000000405048287 */ /* 0x000fe8000d000000 */
[----:B------:R-:W-:Y:S02]  /*5e40*/  @!UP0 UIMAD UR10, UR7, UR10, UR4 ;  /* 0x0000000a070a82a4 */ /* 0x000fe4000f8e0204 */
[----:B------:R-:W-:Y:S02]  /*5e50*/  @!UP0 UIADD3 UR11, UPT, UPT, UR11, -UR4, URZ ;  /* 0x800000040b0b8290 */ /* 0x000fe4000fffe0ff */
[----:B------:R-:W-:Y:S02]  /*5e60*/  UIMAD UR7, UR43, UR8, UR38 ;  /* 0x000000082b0772a4 */ /* 0x000fe4000f8e0226 */
[----:B------:R-:W-:Y:S02]  /*5e70*/  @!UP0 UIMAD UR6, UR11, UR42, UR5 ;  /* 0x0000002a0b0682a4 */ /* 0x000fe4000f8e0205 */
[----:B------:R-:W-:Y:S01]  /*5e80*/  UIMAD UR4, UR54, UR9, UR37 ;  /* 0x00000009360472a4 */ /* 0x000fe2000f8e0225 */
[----:B------:R-:W-:Y:S02]  /*5e90*/  @!UP0 UMOV UR5, UR10 ;  /* 0x0000000a00058c82 */ /* 0x000fe40008000000 */
[----:B------:R-:W-:Y:S02]  /*5ea0*/  UIMAD UR38, UR5, UR43, UR7 ;  /* 0x0000002b052672a4 */ /* 0x000fe4000f8e0207 */
[----:B------:R-:W-:Y:S11]  /*5eb0*/  UIMAD UR37, UR6, UR54, UR4 ;  /* 0x00000036062572a4 */ /* 0x000ff6000f8e0204 */
[----:B------:R-:W-:Y:S01]  /*5ec0*/  @!UPT UIADD3 URZ, UPT, UPT, URZ, URZ, URZ ;  /* 0x000000fffffff290 */ /* 0x000fe2000fffe0ff */
.L_x_96:
[----:B-1----:R-:W-:Y:S01]  /*5ed0*/  UISETP.NE.AND UP0, UPT, UR39, 0x1, UPT ;  /* 0x000000012700788c */ /* 0x002fe2000bf05270 */
[----:B------:R-:W-:Y:S01]  /*5ee0*/  LOP3.LUT P0, RZ, R53, 0x1b0, RZ, 0xc0, !PT ;  /* 0x000001b035ff7812 */ /* 0x000fe2000780c0ff */
[----:B------:R-:W-:Y:S01]  /*5ef0*/  USHF.L.U32 UR50, UR16, 0x6, URZ ;  /* 0x0000000610327899 */ /* 0x000fe200080006ff */
[----:B------:R-:W-:Y:S01]  /*5f00*/  BSSY.RECONVERGENT B6, `(.L_x_97) ;  /* 0x0000034000067945 */ /* 0x000fe20003800200 */
[----:B------:R-:W-:Y:S01]  /*5f10*/  USHF.L.U32 UR49, UR20, 0x7, URZ ;  /* 0x0000000714317899 */ /* 0x000fe200080006ff */
[----:B------:R-:W-:Y:S06]  /*5f20*/  IADD3 R55, PT, PT, R55, 0x1, RZ ;  /* 0x0000000137377810 */ /* 0x000fec0007ffe0ff */
[----:B------:R-:W1:Y:S01]  /*5f30*/  @!UP0 LDCU.128 UR12, c[0x0][0xb10] ;  /* 0x00016200ff0c87ac */ /* 0x000e620008000c00 */
[----:B------:R-:W3:Y:S01]  /*5f40*/  @!UP0 LDCU UR5, c[0x0][0xb0c] ;  /* 0x00016180ff0587ac */ /* 0x000ee20008000800 */
[----:B------:R-:W4:Y:S01]  /*5f50*/  @!UP0 LDCU UR10, c[0x0][0xb20] ;  /* 0x00016400ff0a87ac */ /* 0x000f220008000800 */
[----:B-1----:R-:W-:Y:S02]  /*5f60*/  UIMAD.WIDE.U32 UR8, UR38, UR12, URZ ;  /* 0x0000000c260872a5 */ /* 0x002fe4000f8e00ff */
[----:B------:R-:W-:Y:S02]  /*5f70*/  UIMAD.WIDE.U32 UR6, UR37, UR15, URZ ;  /* 0x0000000f250672a5 */ /* 0x000fe4000f8e00ff */
[----:B------:R-:W-:Y:S03]  /*5f80*/  @!UP0 UISETP.NE.AND UP1, UPT, UR14, 0x1, UPT ;  /* 0x000000010e00888c */ /* 0x000fe6000bf25270 */
[----:B------:R-:W-:Y:S01]  /*5f90*/  @!UP0 UMOV UR4, UR9 ;  /* 0x0000000900048c82 */ /* 0x000fe20008000000 */
[----:B---3--:R-:W-:Y:S02]  /*5fa0*/  @!UP0 UISETP.NE.AND UP2, UPT, UR5, 0x1, UPT ;  /* 0x000000010500888c */ /* 0x008fe4000bf45270 */
[----:B------:R-:W-:Y:S01]  /*5fb0*/  @!UP0 USHF.R.U32.HI UR4, URZ, UR13, UR4 ;  /* 0x0000000dff048299 */ /* 0x000fe20008011604 */
[----:B------:R-:W-:Y:S02]  /*5fc0*/  @!UP0 UMOV UR6, UR7 ;  /* 0x0000000700068c82 */ /* 0x000fe40008000000 */
[----:B----4-:R-:W-:Y:S02]  /*5fd0*/  @!UP0 USHF.R.U32.HI UR6, URZ, UR10, UR6 ;  /* 0x0000000aff068299 */ /* 0x010fe40008011606 */
[----:B------:R-:W-:Y:S02]  /*5fe0*/  @!UP0 USEL UR7, UR38, UR4, !UP2 ;  /* 0x0000000426078287 */ /* 0x000fe4000d000000 */
[----:B------:R-:W-:Y:S04]  /*5ff0*/  @!UP0 USEL UR6, UR37, UR6, !UP1 ;  /* 0x0000000625068287 */ /* 0x000fe8000c800000 */
[----:B------:R-:W-:Y:S02]  /*6000*/  @!UP0 UIADD3 UR4, UPT, UPT, -UR7, UR6, URZ ;  /* 0x0000000607048290 */ /* 0x000fe4000fffe1ff */
[----:B------:R-:W-:Y:S02]  /*6010*/  @!UP0 UIADD3 UR6, UPT, UPT, UR7, -UR6, URZ ;  /* 0x8000000607068290 */ /* 0x000fe4000fffe0ff */
[----:B------:R-:W-:Y:S02]  /*6020*/  @!UP0 UIMAD UR38, UR4, UR5, UR38 ;  /* 0x00000005042682a4 */ /* 0x000fe4000f8e0226 */
[----:B------:R-:W-:Y:S01]  /*6030*/  @!UP0 UIMAD UR37, UR6, UR14, UR37 ;  /* 0x0000000e062582a4 */ /* 0x000fe2000f8e0225 */
[----:B------:R-:W-:Y:S11]  /*6040*/  @!P0 BRA `(.L_x_98) ;  /* 0x00000000007c8947 */ /* 0x000ff60003800000 */
[----:B------:R-:W1:Y:S01]  /*6050*/  LDCU.64 UR8, c[0x4][0x80] ;  /* 0x01001000ff0877ac */ /* 0x000e620008000a00 */
[----:B------:R-:W-:Y:S01]  /*6060*/  MOV R2, 0x0 ;  /* 0x0000000000027802 */ /* 0x000fe20000000f00 */
[----:B------:R-:W-:Y:S02]  /*6070*/  HFMA2 R12, -RZ, RZ, 0, 5.9604644775390625e-08 ;  /* 0x00000001ff0c7431 */ /* 0x000fe400000001ff */
[----:B------:R-:W-:Y:S01]  /*6080*/  IMAD.MOV.U32 R8, RZ, RZ, 0x70 ;  /* 0x00000070ff087424 */ /* 0x000fe200078e00ff */
[----:B------:R3:W4:Y:S01]  /*6090*/  LDC.64 R14, c[0x4][R2] ;  /* 0x01000000020e7b82 */ /* 0x0007220000000a00 */
[----:B------:R-:W2:Y:S01]  /*60a0*/  LDCU.64 UR6, c[0x4][0x88] ;  /* 0x01001100ff0677ac */ /* 0x000ea20008000a00 */
[----:B------:R-:W-:Y:S01]  /*60b0*/  IMAD.MOV.U32 R13, RZ, RZ, RZ ;  /* 0x000000ffff0d7224 */ /* 0x000fe200078e00ff */
[----:B------:R-:W2:Y:S01]  /*60c0*/  LDCU.64 UR4, c[0x4][0x8] ;  /* 0x01000100ff0477ac */ /* 0x000ea20008000a00 */
[----:B-1----:R-:W-:Y:S01]  /*60d0*/  MOV R5, UR9 ;  /* 0x0000000900057c02 */ /* 0x002fe20008000f00 */
[----:B------:R-:W-:Y:S01]  /*60e0*/  IMAD.U32 R4, RZ, RZ, UR8 ;  /* 0x00000008ff047e24 */ /* 0x000fe2000f8e00ff */
[----:B--2---:R-:W-:Y:S01]  /*60f0*/  MOV R7, UR7 ;  /* 0x0000000700077c02 */ /* 0x004fe20008000f00 */
[----:B------:R-:W-:Y:S01]  /*6100*/  IMAD.U32 R6, RZ, RZ, UR6 ;  /* 0x00000006ff067e24 */ /* 0x000fe2000f8e00ff */
[----:B------:R-:W-:Y:S01]  /*6110*/  MOV R11, UR5 ;  /* 0x00000005000b7c02 */ /* 0x000fe20008000f00 */
[----:B------:R-:W-:Y:S02]  /*6120*/  IMAD.U32 R10, RZ, RZ, UR4 ;  /* 0x00000004ff0a7e24 */ /* 0x000fe4000f8e00ff */
[----:B------:R-:W-:Y:S07]  /*6130*/  LEPC R20, `(.L_x_99) ;  /* 0x000000001014794e */ /* 0x000fee0000000000 */
[----:B---345:R-:W-:Y:S05]  /*6140*/  CALL.ABS.NOINC R14 ;  /* 0x000000000e007343 */ /* 0x038fea0003c00000 */
.L_x_99:
[----:B------:R-:W1:Y:S01]  /*6150*/  LDCU.64 UR8, c[0x4][0x80] ;  /* 0x01001000ff0877ac */ /* 0x000e620008000a00 */
[----:B------:R-:W2:Y:S01]  /*6160*/  LDC.64 R2, c[0x4][R2] ;  /* 0x0100000002027b82 */ /* 0x000ea20000000a00 */
[----:B------:R-:W-:Y:S02]  /*6170*/  HFMA2 R12, -RZ, RZ, 0, 5.9604644775390625e-08 ;  /* 0x00000001ff0c7431 */ /* 0x000fe400000001ff */
[----:B------:R-:W-:Y:S02]  /*6180*/  IMAD.MOV.U32 R8, RZ, RZ, 0x70 ;  /* 0x00000070ff087424 */ /* 0x000fe400078e00ff */
[----:B------:R-:W-:Y:S01]  /*6190*/  IMAD.MOV.U32 R13, RZ, RZ, RZ ;  /* 0x000000ffff0d7224 */ /* 0x000fe200078e00ff */
[----:B------:R-:W3:Y:S01]  /*61a0*/  LDCU.64 UR6, c[0x4][0x88] ;  /* 0x01001100ff0677ac */ /* 0x000ee20008000a00 */
[----:B------:R-:W4:Y:S01]  /*61b0*/  LDCU.64 UR4, c[0x4][0x8] ;  /* 0x01000100ff0477ac */ /* 0x000f220008000a00 */
[----:B-1----:R-:W-:Y:S02]  /*61c0*/  MOV R4, UR8 ;  /* 0x0000000800047c02 */ /* 0x002fe40008000f00 */
[----:B------:R-:W-:Y:S02]  /*61d0*/  MOV R5, UR9 ;  /* 0x0000000900057c02 */ /* 0x000fe40008000f00 */
[----:B---3--:R-:W-:Y:S01]  /*61e0*/  MOV R7, UR7 ;  /* 0x0000000700077c02 */ /* 0x008fe20008000f00 */
[----:B------:R-:W-:Y:S01]  /*61f0*/  IMAD.U32 R6, RZ, RZ, UR6 ;  /* 0x00000006ff067e24 */ /* 0x000fe2000f8e00ff */
[----:B----4-:R-:W-:Y:S01]  /*6200*/  MOV R11, UR5 ;  /* 0x00000005000b7c02 */ /* 0x010fe20008000f00 */
[----:B------:R-:W-:Y:S02]  /*6210*/  IMAD.U32 R10, RZ, RZ, UR4 ;  /* 0x00000004ff0a7e24 */ /* 0x000fe4000f8e00ff */
[----:B------:R-:W-:Y:S07]  /*6220*/  LEPC R20, `(.L_x_98) ;  /* 0x000000001014794e */ /* 0x000fee0000000000 */
[----:B--2---:R-:W-:Y:S05]  /*6230*/  CALL.ABS.NOINC R2 ;  /* 0x0000000002007343 */ /* 0x004fea0003c00000 */
.L_x_98:
[----:B------:R-:W-:Y:S05]  /*6240*/  BSYNC.RECONVERGENT B6 ;  /* 0x0000000000067941 */ /* 0x000fea0003800200 */
.L_x_97:
[----:B------:R-:W-:Y:S02]  /*6250*/  ISETP.NE.U32.AND P0, PT, RZ, UR56, PT ;  /* 0x00000038ff007c0c */ /* 0x000fe4000bf05070 */
[C---:B------:R-:W-:Y:S02]  /*6260*/  ISETP.NE.U32.AND P1, PT, R46.reuse, RZ, PT ;  /* 0x000000ff2e00720c */ /* 0x040fe40003f25070 */
[----:B------:R-:W-:Y:S02]  /*6270*/  ISETP.NE.U32.AND P4, PT, R46, RZ, PT ;  /* 0x000000ff2e00720c */ /* 0x000fe40003f85070 */
[----:B------:R-:W-:Y:S02]  /*6280*/  ISETP.NE.AND.EX P0, PT, RZ, UR57, PT, P0 ;  /* 0x00000039ff007c0c */ /* 0x000fe4000bf05300 */
[C---:B------:R-:W-:Y:S02]  /*6290*/  ISETP.NE.AND.EX P1, PT, R47.reuse, RZ, PT, P1 ;  /* 0x000000ff2f00720c */ /* 0x040fe40003f25310 */
[----:B------:R-:W-:Y:S02]  /*62a0*/  ISETP.NE.AND.EX P4, PT, R47, RZ, P0, P4 ;  /* 0x000000ff2f00720c */ /* 0x000fe40000785340 */
[----:B------:R-:W-:Y:S02]  /*62b0*/  ISETP.NE.U32.AND P5, PT, R42, RZ, PT ;  /* 0x000000ff2a00720c */ /* 0x000fe40003fa5070 */
[----:B------:R-:W-:Y:S02]  /*62c0*/  ISETP.NE.U32.AND P3, PT, RZ, UR56, PT ;  /* 0x00000038ff007c0c */ /* 0x000fe4000bf65070 */
[----:B------:R-:W-:Y:S02]  /*62d0*/  PLOP3.LUT P2, PT, PT, PT, PT, 0x8, 0x80 ;  /* 0x000000000080781c */ /* 0x000fe40003f4e170 */
[----:B------:R-:W-:Y:S02]  /*62e0*/  ISETP.NE.AND.EX P5, PT, R43, RZ, PT, P5 ;  /* 0x000000ff2b00720c */ /* 0x000fe40003fa5350 */
[----:B------:R-:W-:Y:S03]  /*62f0*/  ISETP.NE.AND.EX P3, PT, RZ, UR57, PT, P3 ;  /* 0x00000039ff007c0c */ /* 0x000fe6000bf65330 */
[----:B------:R-:W-:Y:S01]  /*6300*/  @!P4 PLOP3.LUT P2, PT, P1, PT, PT, 0x80, 0x8 ;  /* 0x000000000008c81c */ /* 0x000fe20000f4f070 */
[----:B------:R-:W-:Y:S01]  /*6310*/  @!UPT UIADD3 URZ, UPT, UPT, URZ, URZ, URZ ;  /* 0x000000fffffff290 */ /* 0x000fe2000fffe0ff */
[----:B------:R-:W-:Y:S11]  /*6320*/  @!P1 BRA `(.L_x_100) ;  /* 0x0000000000309947 */ /* 0x000ff60003800000 */
[----:B------:R-:W-:Y:S01]  /*6330*/  ISETP.NE.U32.AND P0, PT, R44, RZ, PT ;  /* 0x000000ff2c00720c */ /* 0x000fe20003f05070 */
[----:B------:R-:W1:Y:S01]  /*6340*/  LDCU.64 UR4, c[0x0][0x358] ;  /* 0x00006b00ff0477ac */ /* 0x000e620008000a00 */
[----:B------:R-:W-:Y:S02]  /*6350*/  IMAD.MOV.U32 R49, RZ, RZ, 0x1 ;  /* 0x00000001ff317424 */ /* 0x000fe400078e00ff */
[----:B------:R-:W-:Y:S11]  /*6360*/  ISETP.NE.AND.EX P0, PT, R45, RZ, PT, P0 ;  /* 0x000000ff2d00720c */ /* 0x000ff60003f05300 */
[----:B------:R-:W-:Y:S02]  /*6370*/  @!UPT UIADD3 URZ, UPT, UPT, URZ, URZ, URZ ;  /* 0x000000fffffff290 */ /* 0x000fe4000fffe0ff */
[----:B------:R-:W3:Y:S01]  /*6380*/  @P0 LDC.64 R2, c[0x0][0x888] ;  /* 0x00022200ff020b82 */ /* 0x000ee20000000a00 */
[----:B--2---:R-:W-:Y:S04]  /*6390*/  @P0 IMAD R0, R46, UR36, RZ ;  /* 0x000000242e000c24 */ /* 0x004fe8000f8e02ff */
[----:B---3--:R-:W-:Y:S04]  /*63a0*/  @P0 IMAD.WIDE R2, R0, 0x4, R2 ;  /* 0x0000000400020825 */ /* 0x008fe800078e0202 */
[----:B------:R-:W-:Y:S01]  /*63b0*/  HFMA2 R0, -RZ, RZ, 0, 5.9604644775390625e-08 ;  /* 0x00000001ff007431 */ /* 0x000fe200000001ff */
[----:B-1---5:R1:W5:Y:S04]  /*63c0*/  @P0 LDG.E R27, desc[UR4][R2.64] ;  /* 0x00000004021b0981 */ /* 0x022368000c1e1900 */
[----:B------:R-:W-:Y:S01]  /*63d0*/  @!P0 PRMT R49, R0, 0x7610, R49 ;  /* 0x0000761000318816 */ /* 0x000fe20000000031 */
[----:B-1----:R-:W3:Y:S06]  /*63e0*/  @!P0 LDC R27, c[0x0][0x880] ;  /* 0x00022000ff1b8b82 */ /* 0x002eec0000000800 */
.L_x_100:
[----:B------:R-:W-:Y:S05]  /*63f0*/  @!P5 BRA `(.L_x_101) ;  /* 0x000000000024d947 */ /* 0x000fea0003800000 */
[----:B------:R-:W-:Y:S01]  /*6400*/  ISETP.NE.U32.AND P0, PT, R40, RZ, PT ;  /* 0x000000ff2800720c */ /* 0x000fe20003f05070 */
[----:B------:R-:W1:Y:S03]  /*6410*/  LDCU.64 UR4, c[0x0][0x358] ;  /* 0x00006b00ff0477ac */ /* 0x000e660008000a00 */
[----:B------:R-:W-:Y:S11]  /*6420*/  ISETP.NE.AND.EX P0, PT, R41, RZ, PT, P0 ;  /* 0x000000ff2900720c */ /* 0x000ff60003f05300 */
[----:B------:R-:W-:Y:S02]  /*6430*/  @!UPT UIADD3 URZ, UPT, UPT, URZ, URZ, URZ ;  /* 0x000000fffffff290 */ /* 0x000fe4000fffe0ff */
[----:B------:R-:W4:Y:S01]  /*6440*/  @P0 LDC.64 R2, c[0x0][0x8a8] ;  /* 0x00022a00ff020b82 */ /* 0x000f220000000a00 */
[----:B--2---:R-:W-:Y:S04]  /*6450*/  @P0 IMAD R0, R42, UR36, RZ ;  /* 0x000000242a000c24 */ /* 0x004fe8000f8e02ff */
[----:B----4-:R-:W-:Y:S05]  /*6460*/  @P0 IMAD.WIDE R2, R0, 0x4, R2 ;  /* 0x0000000400020825 */ /* 0x010fea00078e0202 */
[----:B-1---5:R1:W5:Y:S02]  /*6470*/  @P0 LDG.E R24, desc[UR4][R2.64] ;  /* 0x0000000402180981 */ /* 0x022364000c1e1900 */
[----:B-1----:R-:W4:Y:S02]  /*6480*/  @!P0 LDC R24, c[0x0][0x8a0] ;  /* 0x00022800ff188b82 */ /* 0x002f240000000800 */
.L_x_101:
[----:B---3-5:R-:W-:Y:S01]  /*6490*/  FSETP.NEU.AND P0, PT, R27, RZ, PT ;  /* 0x000000ff1b00720b */ /* 0x028fe20003f0d000 */
[----:B------:R-:W-:Y:S01]  /*64a0*/  IMAD.SHL.U32 R65, R48, 0x2, RZ ;  /* 0x0000000230417824 */ /* 0x000fe200078e00ff */
[----:B------:R-:W-:Y:S01]  /*64b0*/  SEL R4, RZ, 0xffffffff, P3 ;  /* 0xffffffffff047807 */ /* 0x000fe20001800000 */
[----:B------:R-:W-:Y:S01]  /*64c0*/  BSSY B1, `(.L_x_102) ;  /* 0x0000035000017945 */ /* 0x000fe20003800000 */
[----:B------:R-:W-:Y:S01]  /*64d0*/  @!P4 LOP3.LUT P3, RZ, R49, 0xff, RZ, 0xc0, !PT ;  /* 0x000000ff31ffc812 */ /* 0x000fe2000786c0ff */
[----:B------:R-:W-:Y:S01]  /*64e0*/  VIADD R63, R65, UR44 ;  /* 0x0000002c413f7c36 */ /* 0x000fe20008000000 */
[----:B--2---:R-:W-:Y:S01]  /*64f0*/  @!P4 SEL R0, RZ, 0xffffffff, P0 ;  /* 0xffffffffff00c807 */ /* 0x004fe20000000000 */
[----:B------:R-:W-:Y:S01]  /*6500*/  IMAD.MOV.U32 R66, RZ, RZ, 0x1 ;  /* 0x00000001ff427424 */ /* 0x000fe200078e00ff */
[----:B------:R-:W-:Y:S01]  /*6510*/  LOP3.LUT R58, R58, 0x1, RZ, 0x3c, !PT ;  /* 0x000000013a3a7812 */ /* 0x000fe200078e3cff */
[----:B------:R-:W-:Y:S01]  /*6520*/  IMAD.MOV.U32 R64, RZ, RZ, RZ ;  /* 0x000000ffff407224 */ /* 0x000fe200078e00ff */
[----:B------:R-:W-:Y:S02]  /*6530*/  @P2 SEL R0, R4, R0, !P3 ;  /* 0x0000000004002207 */ /* 0x000fe40005800000 */
[----:B------:R-:W-:Y:S02]  /*6540*/  CS2R R38, SRZ ;  /* 0x0000000000267805 */ /* 0x000fe4000001ff00 */
[----:B------:R-:W-:Y:S02]  /*6550*/  LEA R26, R22, UR44, 0x3 ;  /* 0x0000002c161a7c11 */ /* 0x000fe4000f8e18ff */
[----:B------:R-:W-:Y:S02]  /*6560*/  CS2R R36, SRZ ;  /* 0x0000000000247805 */ /* 0x000fe4000001ff00 */
[----:B------:R-:W-:Y:S02]  /*6570*/  @!P4 LOP3.LUT R0, R0, 0x1, RZ, 0xc0, !PT ;  /* 0x000000010000c812 */ /* 0x000fe400078ec0ff */
[----:B------:R-:W-:Y:S02]  /*6580*/  CS2R R30, SRZ ;  /* 0x00000000001e7805 */ /* 0x000fe4000001ff00 */
[----:B------:R-:W-:Y:S02]  /*6590*/  SHF.L.U32 R2, R57, 0x1f, RZ ;  /* 0x0000001f39027819 */ /* 0x000fe400000006ff */
[----:B------:R-:W-:Y:S02]  /*65a0*/  CS2R R28, SRZ ;  /* 0x00000000001c7805 */ /* 0x000fe4000001ff00 */
[----:B------:R-:W-:Y:S01]  /*65b0*/  ISETP.NE.U32.OR P5, PT, R0, 0x1, P4 ;  /* 0x000000010000780c */ /* 0x000fe200027a5470 */
[----:B------:R-:W-:Y:S01]  /*65c0*/  IMAD.IADD R62, R59, 0x1, R63 ;  /* 0x000000013b3e7824 */ /* 0x000fe200078e023f */
[----:B------:R-:W-:Y:S02]  /*65d0*/  LEA.HI R25, R22, R22, RZ, 0x1 ;  /* 0x0000001616197211 */ /* 0x000fe400078f08ff */
[----:B------:R-:W-:Y:S02]  /*65e0*/  LOP3.LUT P4, R54, R49, 0xff, RZ, 0xc0, !PT ;  /* 0x000000ff31367812 */ /* 0x000fe4000788c0ff */
[----:B------:R-:W-:Y:S02]  /*65f0*/  SEL R3, RZ, 0xffffffff, P0 ;  /* 0xffffffffff037807 */ /* 0x000fe40000000000 */
[----:B------:R-:W-:Y:S02]  /*6600*/  P2R R61, PR, RZ, 0x20 ;  /* 0x00000020ff3d7803 */ /* 0x000fe40000000000 */
[----:B------:R-:W-:Y:S03]  /*6610*/  @P1 SEL R3, R4, R3, !P4 ;  /* 0x0000000304031207 */ /* 0x000fe60006000000 */
[----:B------:R-:W-:Y:S02]  /*6620*/  @P5 SHF.L.U32 R0, R58, 0x1f, RZ ;  /* 0x0000001f3a005819 */ /* 0x000fe400000006ff */
[----:B------:R-:W-:Y:S02]  /*6630*/  LOP3.LUT R3, R3, 0x1, RZ, 0xc0, !PT ;  /* 0x0000000103037812 */ /* 0x000fe400078ec0ff */
[----:B------:R1:W2:Y:S02]  /*6640*/  @P5 SYNCS.PHASECHK.TRANS64.TRYWAIT P3, [UR44+0x80], R0 ;  /* 0x00008000ff0055a7 */ /* 0x0002a4000806112c */
[----:B------:R-:W-:Y:S04]  /*6650*/  ISETP.NE.U32.AND P0, PT, R3, 0x1, PT ;  /* 0x000000010300780c */ /* 0x000fe80003f05070 */
[----:B------:R-:W-:Y:S01]  /*6660*/  P2R R67, PR, RZ, 0x1 ;  /* 0x00000001ff437803 */ /* 0x000fe20000000000 */
[----:B------:R3:W3:Y:S01]  /*6670*/  SYNCS.PHASECHK.TRANS64.TRYWAIT P2, [R26+URZ+0xf0], R2 ;  /* 0x0000f0021a0075a7 */ /* 0x0006e200080411ff */
[C---:B-1----:R-:W-:Y:S01]  /*6680*/  IMAD.SHL.U32 R0, R25.reuse, 0x40, RZ ;  /* 0x0000004019007824 */ /* 0x042fe200078e00ff */
[----:B------:R-:W-:Y:S04]  /*6690*/  LOP3.LUT R25, R25, 0xffe, RZ, 0xc0, !PT ;  /* 0x00000ffe19197812 */ /* 0x000fe800078ec0ff */
[----:B------:R-:W-:Y:S01]  /*66a0*/  LOP3.LUT R0, R0, 0xffffff80, RZ, 0xc0, !PT ;  /* 0xffffff8000007812 */ /* 0x000fe200078ec0ff */
[----:B------:R-:W-:Y:S04]  /*66b0*/  IMAD.IADD R25, R22, 0x1, -R25 ;  /* 0x0000000116197824 */ /* 0x000fe800078e0a19 */
[----:B------:R-:W-:Y:S04]  /*66c0*/  IMAD.IADD R0, R23, 0x1, R0 ;  /* 0x0000000117007824 */ /* 0x000fe800078e0200 */
[----:B------:R-:W-:Y:S01]  /*66d0*/  IMAD R25, R25, 0x100000, R0 ;  /* 0x0010000019197824 */ /* 0x000fe200078e0200 */
[----:B--2---:R-:W-:Y:S01]  /*66e0*/  @P5 SEL R66, RZ, 0x1, !P3 ;  /* 0x00000001ff425807 */ /* 0x004fe20005800000 */
[----:B------:R-:W-:Y:S06]  /*66f0*/  @!P5 BRA `(.L_x_103) ;  /* 0x000000000044d947 */ /* 0x000fec0003800000 */
[----:B------:R-:W-:Y:S01]  /*6700*/  IMAD.MOV.U32 R38, RZ, RZ, RZ ;  /* 0x000000ffff267224 */ /* 0x000fe200078e00ff */
[----:B------:R-:W-:Y:S01]  /*6710*/  ISETP.NE.AND P0, PT, R66, RZ, PT ;  /* 0x000000ff4200720c */ /* 0x000fe20003f05270 */
[----:B------:R-:W-:Y:S01]  /*6720*/  BSSY B0, `(.L_x_104) ;  /* 0x0000008000007945 */ /* 0x000fe20003800000 */
[----:B------:R-:W-:Y:S02]  /*6730*/  CS2R R30, SRZ ;  /* 0x00000000001e7805 */ /* 0x000fe4000001ff00 */
[----:B------:R-:W-:Y:S02]  /*6740*/  CS2R R28, SRZ ;  /* 0x00000000001c7805 */ /* 0x000fe4000001ff00 */
[----:B------:R-:W-:Y:S07]  /*6750*/  CS2R R36, SRZ ;  /* 0x0000000000247805 */ /* 0x000fee000001ff00 */
[----:B------:R-:W-:Y:S05]  /*6760*/  @P0 BRA `(.L_x_105) ;  /* 0x00000000000c0947 */ /* 0x000fea0003800000 */
[----:B------:R-:W-:Y:S04]  /*6770*/  SHF.L.U32 R3, R58, 0x1f, RZ ;  /* 0x0000001f3a037819 */ /* 0x000fe800000006ff */
[----:B------:R-:W1:Y:S02]  /*6780*/  SYNCS.PHASECHK.TRANS64.TRYWAIT P0, [UR44+0x80], R3 ;  /* 0x00008003ff0075a7 */ /* 0x000e64000800112c */
[----:B-1----:R-:W-:Y:S05]  /*6790*/  @!P0 BRA `(.L_x_106) ;  /* 0x00000030000c8947 */ /* 0x002fea0003800000 */
.L_x_105:
[----:B------:R-:W-:Y:S05]  /*67a0*/  BSYNC B0 ;  /* 0x0000000000007941 */ /* 0x000fea0003800000 */
.L_x_104:
[----:B------:R-:W-:Y:S01]  /*67b0*/  ISETP.NE.AND P0, PT, R67, RZ, PT ;  /* 0x000000ff4300720c */ /* 0x000fe20003f05270 */
[----:B------:R-:W-:Y:S11]  /*67c0*/  HFMA2 R64, -RZ, RZ, 0, 5.9604644775390625e-08 ;  /* 0x00000001ff407431 */ /* 0x000ff600000001ff */
[----:B------:R-:W-:Y:S01]  /*67d0*/  @!UPT UIADD3 URZ, UPT, UPT, URZ, URZ, URZ ;  /* 0x000000fffffff290 */ /* 0x000fe2000fffe0ff */
[----:B------:R-:W-:Y:S05]  /*67e0*/  @P0 WARPSYNC.ALL ;  /* 0x0000000000000948 */ /* 0x000fea0003800000 */
[----:B------:R2:W1:Y:S04]  /*67f0*/  @P0 LDSM.16.M88.4 R28, [R65+UR44+0x200] ;  /* 0x0002002c411c083b */ /* 0x0004680008000200 */
[----:B------:R2:W1:Y:S02]  /*6800*/  @P0 LDSM.16.M88.4 R36, [R62+0x200] ;  /* 0x000200003e24083b */ /* 0x0004640000000200 */
.L_x_103:
[----:B------:R-:W-:Y:S05]  /*6810*/  BSYNC B1 ;  /* 0x0000000000017941 */ /* 0x000fea0003800000 */
.L_x_102:
[----:B-1----:R-:W-:Y:S04]  /*6820*/  SHF.R.U32.HI R0, RZ, 0x15, R25 ;  /* 0x00000015ff007819 */ /* 0x002fe80000011619 */
[----:B------:R-:W-:Y:S01]  /*6830*/  LOP3.LUT P0, RZ, R0, 0x3, R50, 0x48, !PT ;  /* 0x0000000300ff7812 */ /* 0x000fe20007804832 */
[----:B------:R-:W-:Y:S01]  /*6840*/  @!UPT UIADD3 URZ, UPT, UPT, URZ, URZ, URZ ;  /* 0x000000fffffff290 */ /* 0x000fe2000fffe0ff */
[----:B---3--:R-:W-:Y:S11]  /*6850*/  @P2 BRA `(.L_x_107) ;  /* 0x0000000000082947 */ /* 0x008ff60003800000 */
[----:B------:R-:W1:Y:S02]  /*6860*/  SYNCS.PHASECHK.TRANS64.TRYWAIT P1, [R26+URZ+0xf0], R2 ;  /* 0x0000f0021a0075a7 */ /* 0x000e6400080211ff */
[----:B-1----:R-:W-:Y:S05]  /*6870*/  @!P1 BRA `(.L_x_108) ;  /* 0x0000002c00ec9947 */ /* 0x002fea0003800000 */
.L_x_107:
[----:B------:R-:W-:Y:S05]  /*6880*/  @!P0 BRA `(.L_x_109) ;  /* 0x0000000000408947 */ /* 0x000fea0003800000 */
[----:B------:R-:W3:Y:S01]  /*6890*/  LDCU.64 UR8, c[0x4][0x70] ;  /* 0x01000e00ff0877ac */ /* 0x000ee20008000a00 */
[----:B------:R-:W-:Y:S01]  /*68a0*/  MOV R3, 0x0 ;  /* 0x0000000000037802 */ /* 0x000fe20000000f00 */
[----:B------:R-:W-:Y:S02]  /*68b0*/  HFMA2 R12, -RZ, RZ, 0, 5.9604644775390625e-08 ;  /* 0x00000001ff0c7431 */ /* 0x000fe400000001ff */
[----:B------:R-:W-:Y:S02]  /*68c0*/  IMAD.MOV.U32 R8, RZ, RZ, 0x192 ;  /* 0x00000192ff087424 */ /* 0x000fe400078e00ff */
[----:B------:R-:W-:Y:S01]  /*68d0*/  IMAD.MOV.U32 R13, RZ, RZ, RZ ;  /* 0x000000ffff0d7224 */ /* 0x000fe200078e00ff */
[----:B------:R-:W5:Y:S01]  /*68e0*/  LDCU.64 UR6, c[0x4][0x78] ;  /* 0x01000f00ff0677ac */ /* 0x000f620008000a00 */
[----:B-1----:R-:W1:Y:S01]  /*68f0*/  LDC.64 R2, c[0x4][R3] ;  /* 0x0100000003027b82 */ /* 0x002e620000000a00 */
[----:B------:R-:W2:Y:S01]  /*6900*/  LDCU.64 UR4, c[0x4][0x10] ;  /* 0x01000200ff0477ac */ /* 0x000ea20008000a00 */
[----:B---3--:R-:W-:Y:S01]  /*6910*/  MOV R5, UR9 ;  /* 0x0000000900057c02 */ /* 0x008fe20008000f00 */
[----:B------:R-:W-:Y:S01]  /*6920*/  IMAD.U32 R4, RZ, RZ, UR8 ;  /* 0x00000008ff047e24 */ /* 0x000fe2000f8e00ff */
[----:B-----5:R-:W-:Y:S01]  /*6930*/  MOV R7, UR7 ;  /* 0x0000000700077c02 */ /* 0x020fe20008000f00 */
[----:B------:R-:W-:Y:S01]  /*6940*/  IMAD.U32 R6, RZ, RZ, UR6 ;  /* 0x00000006ff067e24 */ /* 0x000fe2000f8e00ff */
[----:B--2---:R-:W-:Y:S01]  /*6950*/  MOV R11, UR5 ;  /* 0x00000005000b7c02 */ /* 0x004fe20008000f00 */
[----:B------:R-:W-:Y:S02]  /*6960*/  IMAD.U32 R10, RZ, RZ, UR4 ;  /* 0x00000004ff0a7e24 */ /* 0x000fe4000f8e00ff */
[----:B------:R-:W-:Y:S07]  /*6970*/  LEPC R20, `(.L_x_109) ;  /* 0x000000001014794e */ /* 0x000fee0000000000 */
[----:B-1--4-:R-:W-:Y:S05]  /*6980*/  CALL.ABS.NOINC R2 ;  /* 0x0000000002007343 */ /* 0x012fea0003c00000 */
.L_x_109:
[----:B------:R-:W-:Y:S01]  /*6990*/  SHF.L.U32 R3, R28, 0x10, RZ ;  /* 0x000000101c037819 */ /* 0x000fe200000006ff */
[----:B------:R-:W-:Y:S05]  /*69a0*/  WARPSYNC.ALL ;  /* 0x0000000000007948 */ /* 0x000fea0003800000 */
[----:B------:R-:W-:Y:S01]  /*69b0*/  R2UR UR4, R25 ;  /* 0x00000000190472ca */ /* 0x000fe200000e0000 */
[----:B------:R-:W-:Y:S01]  /*69c0*/  BSSY.RECONVERGENT B0, `(.L_x_110) ;  /* 0x000004e000007945 */ /* 0x000fe20003800200 */
[C---:B------:R-:W-:Y:S02]  /*69d0*/  SHF.L.U32 R20, R29.reuse, 0x10, RZ ;  /* 0x000000101d147819 */ /* 0x040fe400000006ff */
[----:B------:R-:W-:Y:S02]  /*69e0*/  LOP3.LUT R21, R29, 0xffff0000, RZ, 0xc0, !PT ;  /* 0xffff00001d157812 */ /* 0x000fe400078ec0ff */
[----:B------:R-:W-:Y:S07]  /*69f0*/  ISETP.NE.AND P0, PT, R60, RZ, PT ;  /* 0x000000ff3c00720c */ /* 0x000fee0003f05270 */
[----:B------:R-:W4:Y:S02]  /*6a00*/  LDTM.16dp256bit.x4 R4, tmem[UR4] ;  /* 0x00000004000479ee */ /* 0x000f240008120000 */
[----:B----4-:R-:W-:Y:S01]  /*6a10*/  FMUL R0, R24, R4 ;  /* 0x0000000418007220 */ /* 0x010fe20000400000 */
[----:B------:R-:W-:Y:S01]  /*6a20*/  LOP3.LUT R4, R28, 0xffff0000, RZ, 0xc0, !PT ;  /* 0xffff00001c047812 */ /* 0x000fe200078ec0ff */
[C---:B-1----:R-:W-:Y:S01]  /*6a30*/  FMUL R2, R24.reuse, R5 ;  /* 0x0000000518027220 */ /* 0x042fe20000400000 */
[C---:B------:R-:W-:Y:S01]  /*6a40*/  FMUL R7, R24.reuse, R7 ;  /* 0x0000000718077220 */ /* 0x040fe20000400000 */
[C---:B------:R-:W-:Y:S01]  /*6a50*/  FFMA R0, R27.reuse, R3, R0 ;  /* 0x000000031b007223 */ /* 0x040fe20000000000 */
[C---:B------:R-:W-:Y:S01]  /*6a60*/  FMUL R3, R24.reuse, R6 ;  /* 0x0000000618037220 */ /* 0x040fe20000400000 */
[C---:B------:R-:W-:Y:S01]  /*6a70*/  FFMA R2, R27.reuse, R4, R2 ;  /* 0x000000041b027223 */ /* 0x040fe20000000002 */
[C---:B------:R-:W-:Y:S01]  /*6a80*/  FMUL R4, R24.reuse, R8 ;  /* 0x0000000818047220 */ /* 0x040fe20000400000 */
[C---:B------:R-:W-:Y:S01]  /*6a90*/  FMUL R8, R24.reuse, R12 ;  /* 0x0000000c18087220 */ /* 0x040fe20000400000 */
[----:B------:R-:W-:Y:S01]  /*6aa0*/  FMUL R12, R24, R16 ;  /* 0x00000010180c7220 */ /* 0x000fe20000400000 */
[----:B------:R-:W-:Y:S01]  /*6ab0*/  SHF.L.U32 R16, R30, 0x10, RZ ;  /* 0x000000101e107819 */ /* 0x000fe200000006ff */
[C---:B------:R-:W-:Y:S01]  /*6ac0*/  FFMA R3, R27.reuse, R20, R3 ;  /* 0x000000141b037223 */ /* 0x040fe20000000003 */
[----:B------:R-:W-:Y:S01]  /*6ad0*/  F2FP.BF16.F32.PACK_AB R32, R2, R0 ;  /* 0x000000000220723e */ /* 0x000fe200000010ff */
[C---:B------:R-:W-:Y:S01]  /*6ae0*/  FFMA R7, R27.reuse, R21, R7 ;  /* 0x000000151b077223 */ /* 0x040fe20000000007 */
[----:B------:R-:W-:Y:S01]  /*6af0*/  LOP3.LUT R0, R30, 0xffff0000, RZ, 0xc0, !PT ;  /* 0xffff00001e007812 */ /* 0x000fe200078ec0ff */
[----:B------:R-:W-:Y:S01]  /*6b00*/  FFMA R4, R27, R16, R4 ;  /* 0x000000101b047223 */ /* 0x000fe20000000004 */
[C---:B------:R-:W-:Y:S01]  /*6b10*/  SHF.L.U32 R2, R31.reuse, 0x10, RZ ;  /* 0x000000101f027819 */ /* 0x040fe200000006ff */
[C---:B------:R-:W-:Y:S01]  /*6b20*/  FMUL R5, R24.reuse, R9 ;  /* 0x0000000918057220 */ /* 0x040fe20000400000 */
[----:B------:R-:W-:Y:S01]  /*6b30*/  LOP3.LUT R16, R31, 0xffff0000, RZ, 0xc0, !PT ;  /* 0xffff00001f107812 */ /* 0x000fe200078ec0ff */
[----:B------:R-:W-:Y:S01]  /*6b40*/  FMUL R6, R24, R10 ;  /* 0x0000000a18067220 */ /* 0x000fe20000400000 */
[----:B------:R-:W-:Y:S01]  /*6b50*/  F2FP.BF16.F32.PACK_AB R33, R7, R3 ;  /* 0x000000030721723e */ /* 0x000fe200000010ff */
[C---:B------:R-:W-:Y:S01]  /*6b60*/  FFMA R5, R27.reuse, R0, R5 ;  /* 0x000000001b057223 */ /* 0x040fe20000000005 */
[C---:B------:R-:W-:Y:S01]  /*6b70*/  SHF.L.U32 R0, R36.reuse, 0x10, RZ ;  /* 0x0000001024007819 */ /* 0x040fe200000006ff */
[----:B------:R-:W-:Y:S01]  /*6b80*/  FFMA R6, R27, R2, R6 ;  /* 0x000000021b067223 */ /* 0x000fe20000000006 */
[----:B------:R-:W-:Y:S01]  /*6b90*/  LOP3.LUT R2, R36, 0xffff0000, RZ, 0xc0, !PT ;  /* 0xffff000024027812 */ /* 0x000fe200078ec0ff */
[C---:B------:R-:W-:Y:S01]  /*6ba0*/  FMUL R11, R24.reuse, R11 ;  /* 0x0000000b180b7220 */ /* 0x040fe20000400000 */
[----:B------:R-:W-:Y:S01]  /*6bb0*/  SHF.L.U32 R3, R37, 0x10, RZ ;  /* 0x0000001025037819 */ /* 0x000fe200000006ff */
[C---:B------:R-:W-:Y:S01]  /*6bc0*/  FMUL R9, R24.reuse, R13 ;  /* 0x0000000d18097220 */ /* 0x040fe20000400000 */
[----:B------:R-:W-:Y:S01]  /*6bd0*/  F2FP.BF16.F32.PACK_AB R34, R5, R4 ;  /* 0x000000040522723e */ /* 0x000fe200000010ff */
[C---:B------:R-:W-:Y:S01]  /*6be0*/  FMUL R10, R24.reuse, R14 ;  /* 0x0000000e180a7220 */ /* 0x040fe20000400000 */
[C---:B------:R-:W-:Y:S01]  /*6bf0*/  FFMA R11, R27.reuse, R16, R11 ;  /* 0x000000101b0b7223 */ /* 0x040fe2000000000b */
[C---:B------:R-:W-:Y:S01]  /*6c00*/  FFMA R8, R27.reuse, R0, R8 ;  /* 0x000000001b087223 */ /* 0x040fe20000000008 */
[----:B------:R-:W-:Y:S01]  /*6c10*/  FFMA R9, R27, R2, R9 ;  /* 0x000000021b097223 */ /* 0x000fe20000000009 */
[----:B------:R-:W-:Y:S01]  /*6c20*/  LOP3.LUT R0, R37, 0xffff0000, RZ, 0xc0, !PT ;  /* 0xffff000025007812 */ /* 0x000fe200078ec0ff */
[----:B------:R-:W-:Y:S01]  /*6c30*/  FFMA R10, R27, R3, R10 ;  /* 0x000000031b0a7223 */ /* 0x000fe2000000000a */
[----:B------:R-:W-:Y:S01]  /*6c40*/  FMUL R15, R24, R15 ;  /* 0x0000000f180f7220 */ /* 0x000fe20000400000 */
[----:B------:R-:W-:Y:S01]  /*6c50*/  SHF.L.U32 R2, R38, 0x10, RZ ;  /* 0x0000001026027819 */ /* 0x000fe200000006ff */
[----:B------:R-:W-:Y:S01]  /*6c60*/  FMUL R13, R24, R17 ;  /* 0x00000011180d7220 */ /* 0x000fe20000400000 */
[----:B------:R-:W-:Y:S01]  /*6c70*/  LOP3.LUT R3, R38, 0xffff0000, RZ, 0xc0, !PT ;  /* 0xffff000026037812 */ /* 0x000fe200078ec0ff */
[C---:B------:R-:W-:Y:S01]  /*6c80*/  FMUL R14, R24.reuse, R18 ;  /* 0x00000012180e7220 */ /* 0x040fe20000400000 */
[----:B------:R-:W-:Y:S01]  /*6c90*/  SHF.L.U32 R4, R39, 0x10, RZ ;  /* 0x0000001027047819 */ /* 0x000fe200000006ff */
[----:B------:R-:W-:Y:S01]  /*6ca0*/  FFMA R15, R27, R0, R15 ;  /* 0x000000001b0f7223 */ /* 0x000fe2000000000f */
[----:B------:R-:W-:Y:S01]  /*6cb0*/  LOP3.LUT R5, R39, 0xffff0000, RZ, 0xc0, !PT ;  /* 0xffff000027057812 */ /* 0x000fe200078ec0ff */
[----:B------:R-:W-:Y:S01]  /*6cc0*/  FMUL R19, R24, R19 ;  /* 0x0000001318137220 */ /* 0x000fe20000400000 */
[C---:B------:R-:W-:Y:S01]  /*6cd0*/  FFMA R12, R27.reuse, R2, R12 ;  /* 0x000000021b0c7223 */ /* 0x040fe2000000000c */
[C---:B------:R-:W-:Y:S01]  /*6ce0*/  FFMA R13, R27.reuse, R3, R13 ;  /* 0x000000031b0d7223 */ /* 0x040fe2000000000d */
[C---:B------:R-:W-:Y:S01]  /*6cf0*/  FFMA R14, R27.reuse, R4, R14 ;  /* 0x000000041b0e7223 */ /* 0x040fe2000000000e */
[----:B------:R-:W-:Y:S01]  /*6d00*/  FFMA R19, R27, R5, R19 ;  /* 0x000000051b137223 */ /* 0x000fe20000000013 */
[----:B------:R-:W-:Y:S02]  /*6d10*/  F2FP.BF16.F32.PACK_AB R35, R11, R6 ;  /* 0x000000060b23723e */ /* 0x000fe400000010ff */
[----:B------:R-:W-:Y:S02]  /*6d20*/  F2FP.BF16.F32.PACK_AB R8, R9, R8 ;  /* 0x000000080908723e */ /* 0x000fe400000010ff */
[----:B------:R-:W-:Y:S01]  /*6d30*/  F2FP.BF16.F32.PACK_AB R9, R15, R10 ;  /* 0x0000000a0f09723e */ /* 0x000fe200000010ff */
[----:B------:R1:W-:Y:S01]  /*6d40*/  STSM.16.M88.4 [R63+0x200], R32 ;  /* 0x000200203f007844 */ /* 0x0003e20000000200 */
[----:B------:R-:W-:Y:S02]  /*6d50*/  F2FP.BF16.F32.PACK_AB R10, R13, R12 ;  /* 0x0000000c0d0a723e */ /* 0x000fe400000010ff */
[----:B------:R-:W-:Y:S05]  /*6d60*/  F2FP.BF16.F32.PACK_AB R11, R19, R14 ;  /* 0x0000000e130b723e */ /* 0x000fea00000010ff */
[----:B------:R1:W-:Y:S01]  /*6d70*/  STSM.16.M88.4 [R62+0x200], R8 ;  /* 0x000200083e007844 */ /* 0x0003e20000000200 */
[----:B------:R-:W-:Y:S01]  /*6d80*/  @!PT LDS RZ, [RZ] ;  /* 0x00000000fffff984 */ /* 0x000fe20000000800 */
[----:B------:R-:W-:Y:S01]  /*6d90*/  @!PT LDS RZ, [RZ] ;  /* 0x00000000fffff984 */ /* 0x000fe20000000800 */
[----:B------:R-:W-:Y:S01]  /*6da0*/  @!PT LDS RZ, [RZ] ;  /* 0x00000000fffff984 */ /* 0x000fe20000000800 */
[----:B------:R-:W-:Y:S01]  /*6db0*/  @!PT LDS RZ, [RZ] ;  /* 0x00000000fffff984 */ /* 0x000fe20000000800 */
[----:B------:R3:W-:Y:S07]  /*6dc0*/  MEMBAR.ALL.CTA ;  /* 0x0000000000007992 */ /* 0x0007ee0000008000 */
[----:B---3--:R-:W3:Y:S02]  /*6dd0*/  FENCE.VIEW.ASYNC.S ;  /* 0x00000000000073c6 */ /* 0x008ee40000000000 */
[----:B---3--:R-:W-:Y:S06]  /*6de0*/  BAR.SYNC.DEFER_BLOCKING 0x1, 0x80 ;  /* 0x0042000000007b1d */ /* 0x008fec0000010000 */
[----:B------:R-:W-:Y:S05]  /*6df0*/  @P0 BRA `(.L_x_111) ;  /* 0x0000000000280947 */ /* 0x000fea0003800000 */
[----:B------:R-:W-:Y:S01]  /*6e00*/  UIADD3 UR4, UPT, UPT, UR44, 0x200, URZ ;  /* 0x000002002c047890 */ /* 0x000fe2000fffe0ff */
[----:B------:R-:W-:Y:S05]  /*6e10*/  UMOV UR51, UR36 ;  /* 0x0000002400337c82 */ /* 0x000fea0008000000 */
[----:B------:R-:W-:Y:S01]  /*6e20*/  MOV R53, UR4 ;  /* 0x0000000400357c02 */ /* 0x000fe20008000f00 */
[----:B------:R-:W-:Y:S03]  /*6e30*/  UIADD3 UR4, UP0, UPT, UR62, 0x680, URZ ;  /* 0x000006803e047890 */ /* 0x000fe6000ff1e0ff */
[----:B------:R-:W-:Y:S01]  /*6e40*/  R2UR UR48, R53 ;  /* 0x00000000353072ca */ /* 0x000fe200000e0000 */
[----:B------:R-:W-:Y:S11]  /*6e50*/  UIADD3.X UR5, UPT, UPT, URZ, UR63, URZ, UP0, !UPT ;  /* 0x0000003fff057290 */ /* 0x000ff600087fe4ff */
[----:B------:R-:W-:Y:S01]  /*6e60*/  @!UPT UIADD3 URZ, UPT, UPT, URZ, URZ, URZ ;  /* 0x000000fffffff290 */ /* 0x000fe2000fffe0ff */
[----:B------:R3:W-:Y:S01]  /*6e70*/  UTMASTG.3D [UR48], [UR4] ;  /* 0x00000030040073b5 */ /* 0x0007e20008010000 */
[----:B------:R0:W-:Y:S01]  /*6e80*/  UTMACMDFLUSH ;  /* 0x00000000000079b7 */ /* 0x0001e20000000000 */
[----:B---3--:R-:W-:Y:S04]  /*6e90*/  DEPBAR.LE SB0, 0x1 ;  /* 0x000080400000791a */ /* 0x008fe80000000000 */
.L_x_111:
[----:B------:R-:W-:Y:S05]  /*6ea0*/  BSYNC.RECONVERGENT B0 ;  /* 0x0000000000007941 */ /* 0x000fea0003800200 */
.L_x_110:
[----:B------:R-:W-:Y:S01]  /*6eb0*/  BAR.SYNC.DEFER_BLOCKING 0x1, 0x80 ;  /* 0x0042000000007b1d */ /* 0x000fe20000010000 */
[----:B------:R-:W-:Y:S01]  /*6ec0*/  ISETP.NE.AND P1, PT, R61, RZ, PT ;  /* 0x000000ff3d00720c */ /* 0x000fe20003f25270 */
[----:B------:R-:W-:Y:S01]  /*6ed0*/  UISETP.NE.AND UP0, UPT, UR47, URZ, UPT ;  /* 0x000000ff2f00728c */ /* 0x000fe2000bf05270 */
[----:B------:R-:W-:Y:S11]  /*6ee0*/  LEA R4, R64, UR44, 0x3 ;  /* 0x0000002c40047c11 */ /* 0x000ff6000f8e18ff */
[----:B------:R-:W-:Y:S01]  /*6ef0*/  @P1 SHF.L.U32 R3, R58, 0x1f, RZ ;  /* 0x0000001f3a031819 */ /* 0x000fe200000006ff */
[----:B------:R-:W-:Y:S06]  /*6f00*/  BRA.U !UP0, `(.L_x_112) ;  /* 0x0000000108247547 */ /* 0x000fec000b800000 */
[----:B------:R-:W3:Y:S01]  /*6f10*/  S2R R0, SR_CgaCtaId ;  /* 0x0000000000007919 */ /* 0x000ee20000008800 */
[----:B------:R-:W-:Y:S01]  /*6f20*/  IMAD.U32 R2, RZ, RZ, UR46 ;  /* 0x0000002eff027e24 */ /* 0x000fe2000f8e00ff */
[----:B------:R-:W-:Y:S04]  /*6f30*/  UIADD3 UR4, UPT, UPT, UR46, 0x1, URZ ;  /* 0x000000012e047890 */ /* 0x000fe8000fffe0ff */
[----:B------:R-:W-:Y:S01]  /*6f40*/  @P1 LEA R2, R2, UR44, 0x3 ;  /* 0x0000002c02021c11 */ /* 0x000fe2000f8e18ff */
[----:B------:R-:W-:Y:S04]  /*6f50*/  UISETP.NE.AND UP0, UPT, UR4, 0x4, UPT ;  /* 0x000000040400788c */ /* 0x000fe8000bf05270 */
[----:B------:R-:W-:Y:S01]  /*6f60*/  @P1 VIADD R2, R2, 0xa0 ;  /* 0x000000a002021836 */ /* 0x000fe20000000000 */
[----:B------:R-:W-:Y:S04]  /*6f70*/  USEL UR46, UR4, URZ, UP0 ;  /* 0x000000ff042e7287 */ /* 0x000fe80008000000 */
[----:B---3--:R-:W-:Y:S04]  /*6f80*/  @P1 PRMT R0, R0, 0x654, R2 ;  /* 0x0000065400001816 */ /* 0x008fe80000000002 */
[----:B------:R3:W-:Y:S04]  /*6f90*/  @P1 SYNCS.ARRIVE.TRANS64.RED.A1T0 RZ, [R0+URZ], RZ ;  /* 0x000000ff00ff19a7 */ /* 0x0007e800081004ff */
.L_x_112:
[----:B------:R-:W4:Y:S01]  /*6fa0*/  @P1 SYNCS.PHASECHK.TRANS64.TRYWAIT P0, [R4+URZ+0x80], R3 ;  /* 0x00008003040015a7 */ /* 0x000f2200080011ff */
[----:B------:R-:W-:Y:S01]  /*6fb0*/  BSSY B1, `(.L_x_113) ;  /* 0x0000013000017945 */ /* 0x000fe20003800000 */
[----:B----4-:R-:W-:Y:S03]  /*6fc0*/  @P1 SEL R66, RZ, 0x1, !P0 ;  /* 0x00000001ff421807 */ /* 0x010fe60004000000 */
[----:B------:R-:W-:Y:S05]  /*6fd0*/  @!P1 BRA `(.L_x_114) ;  /* 0x0000000000409947 */ /* 0x000fea0003800000 */
[----:B------:R-:W-:Y:S01]  /*6fe0*/  ISETP.NE.AND P1, PT, R67, RZ, PT ;  /* 0x000000ff4300720c */ /* 0x000fe20003f25270 */
[----:B------:R-:W-:Y:S01]  /*6ff0*/  BSSY B0, `(.L_x_115) ;  /* 0x0000009000007945 */ /* 0x000fe20003800000 */
[----:B------:R-:W-:Y:S11]  /*7000*/  ISETP.NE.AND P0, PT, R66, RZ, PT ;  /* 0x000000ff4200720c */ /* 0x000ff60003f05270 */
[----:B------:R-:W-:Y:S05]  /*7010*/  @P1 IMAD R3, R64, 0x1000, R65 ;  /* 0x0000100040031824 */ /* 0x000fea00078e0241 */
[----:B------:R-:W-:Y:S05]  /*7020*/  @P1 IADD3 R2, PT, PT, R3, UR44, RZ ;  /* 0x0000002c03021c10 */ /* 0x000fea000fffe0ff */
[----:B------:R-:W-:Y:S01]  /*7030*/  @P1 IMAD.IADD R2, R59, 0x1, R2 ;  /* 0x000000013b021824 */ /* 0x000fe200078e0202 */
[----:B------:R-:W-:Y:S06]  /*7040*/  @P0 BRA `(.L_x_116) ;  /* 0x00000000000c0947 */ /* 0x000fec0003800000 */
[----:B---3--:R-:W-:Y:S04]  /*7050*/  SHF.L.U32 R0, R58, 0x1f, RZ ;  /* 0x0000001f3a007819 */ /* 0x008fe800000006ff */
[----:B------:R-:W3:Y:S02]  /*7060*/  SYNCS.PHASECHK.TRANS64.TRYWAIT P0, [R4+URZ+0x80], R0 ;  /* 0x00008000040075a7 */ /* 0x000ee400080011ff */
[----:B---3--:R-:W-:Y:S05]  /*7070*/  @!P0 BRA `(.L_x_117) ;  /* 0x0000002800008947 */ /* 0x008fea0003800000 */
.L_x_116:
[----:B------:R-:W-:Y:S05]  /*7080*/  BSYNC B0 ;  /* 0x0000000000007941 */ /* 0x000fea0003800000 */
.L_x_115:
[----:B------:R-:W-:Y:S02]  /*7090*/  ISETP.NE.AND P0, PT, R67, RZ, PT ;  /* 0x000000ff4300720c */ /* 0x000fe40003f05270 */
[----:B------:R-:W-:Y:S11]  /*70a0*/  IADD3 R64, PT, PT, R64, 0x1, RZ ;  /* 0x0000000140407810 */ /* 0x000ff60007ffe0ff */
[----:B------:R-:W-:Y:S05]  /*70b0*/  @P0 WARPSYNC.ALL ;  /* 0x0000000000000948 */ /* 0x000fea0003800000 */
[----:B------:R4:W1:Y:S04]  /*70c0*/  @P0 LDSM.16.M88.4 R28, [R3+UR44+0x200] ;  /* 0x0002002c031c083b */ /* 0x0008680008000200 */
[----:B------:R4:W1:Y:S02]  /*70d0*/  @P0 LDSM.16.M88.4 R36, [R2+0x200] ;  /* 0x000200000224083b */ /* 0x0008640000000200 */
.L_x_114:
[----:B------:R-:W-:Y:S05]  /*70e0*/  BSYNC B1 ;  /* 0x0000000000017941 */ /* 0x000fea0003800000 */
.L_x_113:
[----:B---3--:R-:W-:Y:S05]  /*70f0*/  VIADD R0, R25, 0x20 ;  /* 0x0000002019007836 */ /* 0x008fea0000000000 */
[----:B------:R-:W-:Y:S04]  /*7100*/  SHF.R.U32.HI R0, RZ, 0x15, R0 ;  /* 0x00000015ff007819 */ /* 0x000fe80000011600 */
[----:B------:R-:W-:Y:S11]  /*7110*/  LOP3.LUT P0, RZ, R0, 0x3, R50, 0x48, !PT ;  /* 0x0000000300ff7812 */ /* 0x000ff60007804832 */
[----:B------:R-:W-:Y:S02]  /*7120*/  @!UPT UIADD3 URZ, UPT, UPT, URZ, URZ, URZ ;  /* 0x000000fffffff290 */ /* 0x000fe4000fffe0ff */
[----:B------:R-:W-:Y:S05]  /*7130*/  @!P0 BRA `(.L_x_118) ;  /* 0x0000000000408947 */ /* 0x000fea0003800000 */
[----:B------:R-:W3:Y:S01]  /*7140*/  LDCU.64 UR8, c[0x4][0x70] ;  /* 0x01000e00ff0877ac */ /* 0x000ee20008000a00 */
[----:B----4-:R-:W-:Y:S01]  /*7150*/  MOV R3, 0x0 ;  /* 0x0000000000037802 */ /* 0x010fe20000000f00 */
[----:B------:R-:W-:Y:S02]  /*7160*/  HFMA2 R12, -RZ, RZ, 0, 5.9604644775390625e-08 ;  /* 0x00000001ff0c7431 */ /* 0x000fe400000001ff */
[----:B-1----:R-:W-:Y:S02]  /*7170*/  IMAD.MOV.U32 R8, RZ, RZ, 0x192 ;  /* 0x00000192ff087424 */ /* 0x002fe400078e00ff */
[----:B------:R-:W-:Y:S01]  /*7180*/  IMAD.MOV.U32 R13, RZ, RZ, RZ ;  /* 0x000000ffff0d7224 */ /* 0x000fe200078e00ff */
[----:B------:R-:W1:Y:S01]  /*7190*/  LDCU.64 UR6, c[0x4][0x78] ;  /* 0x01000f00ff0677ac */ /* 0x000e620008000a00 */
[----:B------:R-:W4:Y:S01]  /*71a0*/  LDC.64 R2, c[0x4][R3] ;  /* 0x0100000003027b82 */ /* 0x000f220000000a00 */
[----:B------:R-:W5:Y:S01]  /*71b0*/  LDCU.64 UR4, c[0x4][0x10] ;  /* 0x01000200ff0477ac */ /* 0x000f620008000a00 */
[----:B---3--:R-:W-:Y:S01]  /*71c0*/  MOV R5, UR9 ;  /* 0x0000000900057c02 */ /* 0x008fe20008000f00 */
[----:B------:R-:W-:Y:S01]  /*71d0*/  IMAD.U32 R4, RZ, RZ, UR8 ;  /* 0x00000008ff047e24 */ /* 0x000fe2000f8e00ff */
[----:B-1----:R-:W-:Y:S01]  /*71e0*/  MOV R7, UR7 ;  /* 0x0000000700077c02 */ /* 0x002fe20008000f00 */
[----:B------:R-:W-:Y:S01]  /*71f0*/  IMAD.U32 R6, RZ, RZ, UR6 ;  /* 0x00000006ff067e24 */ /* 0x000fe2000f8e00ff */
[----:B-----5:R-:W-:Y:S01]  /*7200*/  MOV R11, UR5 ;  /* 0x00000005000b7c02 */ /* 0x020fe20008000f00 */
[----:B------:R-:W-:Y:S02]  /*7210*/  IMAD.U32 R10, RZ, RZ, UR4 ;  /* 0x00000004ff0a7e24 */ /* 0x000fe4000f8e00ff */
[----:B------:R-:W-:Y:S07]  /*7220*/  LEPC R20, `(.L_x_118) ;  /* 0x000000001014794e */ /* 0x000fee0000000000 */
[----:B--2-4-:R-:W-:Y:S05]  /*7230*/  CALL.ABS.NOINC R2 ;  /* 0x0000000002007343 */ /* 0x014fea0003c00000 */
.L_x_118:
[----:B-1--4-:R-:W-:Y:S01]  /*7240*/  SHF.L.U32 R3, R28, 0x10, RZ ;  /* 0x000000101c037819 */ /* 0x012fe200000006ff */
[----:B------:R-:W-:Y:S05]  /*7250*/  WARPSYNC.ALL ;  /* 0x0000000000007948 */ /* 0x000fea0003800000 */
[----:B------:R-:W-:Y:S01]  /*7260*/  R2UR UR4, R25 ;  /* 0x00000000190472ca */ /* 0x000fe200000e0000 */
[----:B------:R-:W1:Y:S01]  /*7270*/  S2R R68, SR_CgaCtaId ;  /* 0x0000000000447919 */ /* 0x000e620000008800 */
[C---:B------:R-:W-:Y:S01]  /*7280*/  SHF.L.U32 R20, R29.reuse, 0x10, RZ ;  /* 0x000000101d147819 */ /* 0x040fe200000006ff */
[----:B------:R-:W-:Y:S01]  /*7290*/  BSSY.RECONVERGENT B0, `(.L_x_119) ;  /* 0x0000053000007945 */ /* 0x000fe20003800200 */
[----:B------:R-:W-:Y:S02]  /*72a0*/  LOP3.LUT R21, R29, 0xffff0000, RZ, 0xc0, !PT ;  /* 0xffff00001d157812 */ /* 0x000fe400078ec0ff */
[----:B------:R-:W-:Y:S02]  /*72b0*/  ISETP.NE.AND P6, PT, R61, RZ, PT ;  /* 0x000000ff3d00720c */ /* 0x000fe40003fc5270 */
[----:B------:R-:W-:Y:S05]  /*72c0*/  ISETP.NE.AND P0, PT, R60, RZ, PT ;  /* 0x000000ff3c00720c */ /* 0x000fea0003f05270 */
[----:B------:R-:W3:Y:S02]  /*72d0*/  LDTM.16dp256bit.x4 R4, tmem[UR4+0x20] ;  /* 0x00002004000479ee */ /* 0x000ee40008120000 */
[----:B---3--:R-:W-:Y:S01]  /*72e0*/  FMUL R0, R24, R4 ;  /* 0x0000000418007220 */ /* 0x008fe20000400000 */
[----:B------:R-:W-:Y:S01]  /*72f0*/  LOP3.LUT R4, R28, 0xffff0000, RZ, 0xc0, !PT ;  /* 0xffff00001c047812 */ /* 0x000fe200078ec0ff */
[C---:B------:R-:W-:Y:S01]  /*7300*/  FMUL R2, R24.reuse, R5 ;  /* 0x0000000518027220 */ /* 0x040fe20000400000 */
[C---:B------:R-:W-:Y:S01]  /*7310*/  FMUL R7, R24.reuse, R7 ;  /* 0x0000000718077220 */ /* 0x040fe20000400000 */
[C---:B------:R-:W-:Y:S01]  /*7320*/  FFMA R0, R27.reuse, R3, R0 ;  /* 0x000000031b007223 */ /* 0x040fe20000000000 */
[C---:B------:R-:W-:Y:S01]  /*7330*/  FMUL R3, R24.reuse, R6 ;  /* 0x0000000618037220 */ /* 0x040fe20000400000 */
[C---:B------:R-:W-:Y:S01]  /*7340*/  FFMA R2, R27.reuse, R4, R2 ;  /* 0x000000041b027223 */ /* 0x040fe20000000002 */
[C---:B------:R-:W-:Y:S01]  /*7350*/  FMUL R4, R24.reuse, R8 ;  /* 0x0000000818047220 */ /* 0x040fe20000400000 */
[----:B------:R-:W-:Y:S01]  /*7360*/  FMUL R8, R24, R12 ;  /* 0x0000000c18087220 */ /* 0x000fe20000400000 */
[C---:B------:R-:W-:Y:S01]  /*7370*/  FFMA R3, R27.reuse, R20, R3 ;  /* 0x000000141b037223 */ /* 0x040fe20000000003 */
[----:B------:R-:W-:Y:S01]  /*7380*/  FFMA R7, R27, R21, R7 ;  /* 0x000000151b077223 */ /* 0x000fe20000000007 */
[----:B------:R-:W-:Y:S01]  /*7390*/  F2FP.BF16.F32.PACK_AB R32, R2, R0 ;  /* 0x000000000220723e */ /* 0x000fe200000010ff */
[----:B------:R-:W-:Y:S01]  /*73a0*/  FMUL R12, R24, R16 ;  /* 0x00000010180c7220 */ /* 0x000fe20000400000 */
[----:B------:R-:W-:Y:S01]  /*73b0*/  SHF.L.U32 R16, R30, 0x10, RZ ;  /* 0x000000101e107819 */ /* 0x000fe200000006ff */
[----:B------:R-:W-:Y:S01]  /*73c0*/  FMUL R5, R24, R9 ;  /* 0x0000000918057220 */ /* 0x000fe20000400000 */
[----:B------:R-:W-:Y:S01]  /*73d0*/  LOP3.LUT R0, R30, 0xffff0000, RZ, 0xc0, !PT ;  /* 0xffff00001e007812 */ /* 0x000fe200078ec0ff */
[C---:B------:R-:W-:Y:S01]  /*73e0*/  FMUL R6, R24.reuse, R10 ;  /* 0x0000000a18067220 */ /* 0x040fe20000400000 */
[----:B------:R-:W-:Y:S01]  /*73f0*/  SHF.L.U32 R2, R31, 0x10, RZ ;  /* 0x000000101f027819 */ /* 0x000fe200000006ff */
[----:B------:R-:W-:Y:S01]  /*7400*/  FFMA R4, R27, R16, R4 ;  /* 0x000000101b047223 */ /* 0x000fe20000000004 */
[----:B------:R-:W-:Y:S01]  /*7410*/  F2FP.BF16.F32.PACK_AB R33, R7, R3 ;  /* 0x000000030721723e */ /* 0x000fe200000010ff */
[----:B------:R-:W-:Y:S01]  /*7420*/  FFMA R5, R27, R0, R5 ;  /* 0x000000001b057223 */ /* 0x000fe20000000005 */
[----:B------:R-:W-:Y:S01]  /*7430*/  LOP3.LUT R3, R31, 0xffff0000, RZ, 0xc0, !PT ;  /* 0xffff00001f037812 */ /* 0x000fe200078ec0ff */
[----:B------:R-:W-:Y:S01]  /*7440*/  FMUL R11, R24, R11 ;  /* 0x0000000b180b7220 */ /* 0x000fe20000400000 */
[C---:B------:R-:W-:Y:S01]  /*7450*/  SHF.L.U32 R0, R36.reuse, 0x10, RZ ;  /* 0x0000001024007819 */ /* 0x040fe200000006ff */
[C---:B------:R-:W-:Y:S01]  /*7460*/  FFMA R6, R27.reuse, R2, R6 ;  /* 0x000000021b067223 */ /* 0x040fe20000000006 */
[----:B------:R-:W-:Y:S01]  /*7470*/  LOP3.LUT R2, R36, 0xffff0000, RZ, 0xc0, !PT ;  /* 0xffff000024027812 */ /* 0x000fe200078ec0ff */
[----:B------:R-:W-:Y:S01]  /*7480*/  FFMA R11, R27, R3, R11 ;  /* 0x000000031b0b7223 */ /* 0x000fe2000000000b */
[----:B------:R-:W-:Y:S01]  /*7490*/  SHF.L.U32 R3, R37, 0x10, RZ ;  /* 0x0000001025037819 */ /* 0x000fe200000006ff */
[C---:B------:R-:W-:Y:S01]  /*74a0*/  FMUL R9, R24.reuse, R13 ;  /* 0x0000000d18097220 */ /* 0x040fe20000400000 */
[----:B------:R-:W-:Y:S01]  /*74b0*/  F2FP.BF16.F32.PACK_AB R34, R5, R4 ;  /* 0x000000040522723e */ /* 0x000fe200000010ff */
[----:B------:R-:W-:Y:S01]  /*74c0*/  FMUL R10, R24, R14 ;  /* 0x0000000e180a7220 */ /* 0x000fe20000400000 */
[----:B------:R-:W-:Y:S01]  /*74d0*/  SHF.L.U32 R4, R39, 0x10, RZ ;  /* 0x0000001027047819 */ /* 0x000fe200000006ff */
[----:B------:R-:W-:Y:S01]  /*74e0*/  FFMA R8, R27, R0, R8 ;  /* 0x000000001b087223 */ /* 0x000fe20000000008 */
[----:B------:R-:W-:Y:S01]  /*74f0*/  LOP3.LUT R0, R37, 0xffff0000, RZ, 0xc0, !PT ;  /* 0xffff000025007812 */ /* 0x000fe200078ec0ff */
[C---:B------:R-:W-:Y:S01]  /*7500*/  FFMA R9, R27.reuse, R2, R9 ;  /* 0x000000021b097223 */ /* 0x040fe20000000009 */
[C---:B------:R-:W-:Y:S01]  /*7510*/  SHF.L.U32 R2, R38.reuse, 0x10, RZ ;  /* 0x0000001026027819 */ /* 0x040fe200000006ff */
[----:B------:R-:W-:Y:S01]  /*7520*/  FFMA R10, R27, R3, R10 ;  /* 0x000000031b0a7223 */ /* 0x000fe2000000000a */
[----:B------:R-:W-:Y:S01]  /*7530*/  LOP3.LUT R3, R38, 0xffff0000, RZ, 0xc0, !PT ;  /* 0xffff000026037812 */ /* 0x000fe200078ec0ff */
[C---:B------:R-:W-:Y:S01]  /*7540*/  FMUL R15, R24.reuse, R15 ;  /* 0x0000000f180f7220 */ /* 0x040fe20000400000 */
[----:B------:R-:W-:Y:S01]  /*7550*/  LOP3.LUT R5, R39, 0xffff0000, RZ, 0xc0, !PT ;  /* 0xffff000027057812 */ /* 0x000fe200078ec0ff */
[C---:B------:R-:W-:Y:S01]  /*7560*/  FMUL R13, R24.reuse, R17 ;  /* 0x00000011180d7220 */ /* 0x040fe20000400000 */
[----:B------:R-:W-:Y:S01]  /*7570*/  F2FP.BF16.F32.PACK_AB R35, R11, R6 ;  /* 0x000000060b23723e */ /* 0x000fe200000010ff */
[C---:B------:R-:W-:Y:S01]  /*7580*/  FMUL R14, R24.reuse, R18 ;  /* 0x00000012180e7220 */ /* 0x040fe20000400000 */
[C---:B------:R-:W-:Y:S01]  /*7590*/  FFMA R15, R27.reuse, R0, R15 ;  /* 0x000000001b0f7223 */ /* 0x040fe2000000000f */
[----:B------:R-:W-:Y:S01]  /*75a0*/  FMUL R19, R24, R19 ;  /* 0x0000001318137220 */ /* 0x000fe20000400000 */
[----:B------:R-:W-:Y:S01]  /*75b0*/  FFMA R12, R27, R2, R12 ;  /* 0x000000021b0c7223 */ /* 0x000fe2000000000c */
[----:B------:R3:W-:Y:S01]  /*75c0*/  STSM.16.M88.4 [R63+0x1200], R32 ;  /* 0x001200203f007844 */ /* 0x0007e20000000200 */
[----:B------:R-:W-:Y:S01]  /*75d0*/  F2FP.BF16.F32.PACK_AB R8, R9, R8 ;  /* 0x000000080908723e */ /* 0x000fe200000010ff */
[----:B------:R-:W-:Y:S01]  /*75e0*/  FFMA R13, R27, R3, R13 ;  /* 0x000000031b0d7223 */ /* 0x000fe2000000000d */
[----:B------:R-:W-:Y:S01]  /*75f0*/  F2FP.BF16.F32.PACK_AB R9, R15, R10 ;  /* 0x0000000a0f09723e */ /* 0x000fe200000010ff */
[C---:B------:R-:W-:Y:S01]  /*7600*/  FFMA R14, R27.reuse, R4, R14 ;  /* 0x000000041b0e7223 */ /* 0x040fe2000000000e */
[----:B------:R-:W-:Y:S01]  /*7610*/  FFMA R19, R27, R5, R19 ;  /* 0x000000051b137223 */ /* 0x000fe20000000013 */
[----:B------:R-:W-:Y:S02]  /*7620*/  MOV R0, UR46 ;  /* 0x0000002e00007c02 */ /* 0x000fe40008000f00 */
[----:B------:R-:W-:Y:S02]  /*7630*/  F2FP.BF16.F32.PACK_AB R10, R13, R12 ;  /* 0x0000000c0d0a723e */ /* 0x000fe400000010ff */
[----:B------:R-:W-:Y:S02]  /*7640*/  F2FP.BF16.F32.PACK_AB R11, R19, R14 ;  /* 0x0000000e130b723e */ /* 0x000fe400000010ff */
[----:B------:R-:W-:Y:S02]  /*7650*/  @P6 LEA R0, R0, UR44, 0x3 ;  /* 0x0000002c00006c11 */ /* 0x000fe4000f8e18ff */
[----:B------:R-:W-:Y:S01]  /*7660*/  LEA R2, R64, UR44, 0x3 ;  /* 0x0000002c40027c11 */ /* 0x000fe2000f8e18ff */
[----:B------:R3:W-:Y:S01]  /*7670*/  STSM.16.M88.4 [R62+0x1200], R8 ;  /* 0x001200083e007844 */ /* 0x0007e20000000200 */
[----:B------:R-:W-:Y:S02]  /*7680*/  @P6 IADD3 R0, PT, PT, R0, 0xa0, RZ ;  /* 0x000000a000006810 */ /* 0x000fe40007ffe0ff */
[----:B------:R-:W-:Y:S01]  /*7690*/  @P6 SHF.L.U32 R3, R58, 0x1f, RZ ;  /* 0x0000001f3a036819 */ /* 0x000fe200000006ff */
[----:B------:R-:W-:Y:S01]  /*76a0*/  @!PT LDS RZ, [RZ] ;  /* 0x00000000fffff984 */ /* 0x000fe20000000800 */
[----:B------:R-:W-:Y:S01]  /*76b0*/  @!PT LDS RZ, [RZ] ;  /* 0x00000000fffff984 */ /* 0x000fe20000000800 */
[----:B------:R-:W-:Y:S01]  /*76c0*/  @!PT LDS RZ, [RZ] ;  /* 0x00000000fffff984 */ /* 0x000fe20000000800 */
[----:B------:R-:W-:Y:S01]  /*76d0*/  @!PT LDS RZ, [RZ] ;  /* 0x00000000fffff984 */ /* 0x000fe20000000800 */
[----:B------:R4:W-:Y:S06]  /*76e0*/  MEMBAR.ALL.CTA ;  /* 0x0000000000007992 */ /* 0x0009ec0000008000 */
[----:B----4-:R-:W4:Y:S01]  /*76f0*/  FENCE.VIEW.ASYNC.S ;  /* 0x00000000000073c6 */ /* 0x010f220000000000 */
[----:B-1----:R-:W-:Y:S01]  /*7700*/  @P6 PRMT R0, R68, 0x654, R0 ;  /* 0x0000065444006816 */ /* 0x002fe20000000000 */
[----:B----4-:R-:W-:Y:S06]  /*7710*/  BAR.SYNC.DEFER_BLOCKING 0x1, 0x80 ;  /* 0x0042000000007b1d */ /* 0x010fec0000010000 */
[----:B------:R-:W-:Y:S05]  /*7720*/  @P0 BRA `(.L_x_120) ;  /* 0x0000000000240947 */ /* 0x000fea0003800000 */
[----:B------:R-:W-:Y:S02]  /*7730*/  UIADD3 UR4, UP0, UPT, UR62, 0x680, URZ ;  /* 0x000006803e047890 */ /* 0x000fe4000ff1e0ff */
[----:B------:R-:W-:Y:S02]  /*7740*/  UIADD3 UR9, UPT, UPT, UR49, 0x20, URZ ;  /* 0x0000002031097890 */ /* 0x000fe4000fffe0ff */
[----:B------:R-:W-:Y:S02]  /*7750*/  UIADD3 UR8, UPT, UPT, UR44, 0x1200, URZ ;  /* 0x000012002c087890 */ /* 0x000fe4000fffe0ff */
[----:B------:R-:W-:Y:S01]  /*7760*/  UIADD3.X UR5, UPT, UPT, URZ, UR63, URZ, UP0, !UPT ;  /* 0x0000003fff057290 */ /* 0x000fe200087fe4ff */
[----:B------:R-:W-:Y:S01]  /*7770*/  UMOV UR10, UR50 ;  /* 0x00000032000a7c82 */ /* 0x000fe20008000000 */
[----:B------:R-:W-:Y:S07]  /*7780*/  UMOV UR11, UR36 ;  /* 0x00000024000b7c82 */ /* 0x000fee0008000000 */
[----:B------:R1:W-:Y:S01]  /*7790*/  UTMASTG.3D [UR8], [UR4] ;  /* 0x00000008040073b5 */ /* 0x0003e20008010000 */
[----:B------:R0:W-:Y:S01]  /*77a0*/  UTMACMDFLUSH ;  /* 0x00000000000079b7 */ /* 0x0001e20000000000 */
[----:B-1----:R-:W-:Y:S04]  /*77b0*/  DEPBAR.LE SB0, 0x1 ;  /* 0x000080400000791a */ /* 0x002fe80000000000 */
.L_x_120:
[----:B------:R-:W-:Y:S05]  /*77c0*/  BSYNC.RECONVERGENT B0 ;  /* 0x0000000000007941 */ /* 0x000fea0003800200 */
.L_x_119:
[----:B------:R-:W-:Y:S01]  /*77d0*/  BAR.SYNC.DEFER_BLOCKING 0x1, 0x80 ;  /* 0x0042000000007b1d */ /* 0x000fe20000010000 */
[----:B------:R-:W-:Y:S04]  /*77e0*/  UIADD3 UR4, UPT, UPT, UR46, 0x1, URZ ;  /* 0x000000012e047890 */ /* 0x000fe8000fffe0ff */
[----:B------:R-:W-:Y:S04]  /*77f0*/  UISETP.NE.AND UP0, UPT, UR4, 0x4, UPT ;  /* 0x000000040400788c */ /* 0x000fe8000bf05270 */
[----:B------:R-:W-:Y:S01]  /*7800*/  USEL UR45, UR4, URZ, UP0 ;  /* 0x000000ff042d7287 */ /* 0x000fe20008000000 */
[----:B------:R1:W-:Y:S01]  /*7810*/  @P6 SYNCS.ARRIVE.TRANS64.RED.A1T0 RZ, [R0+URZ], RZ ;  /* 0x000000ff00ff69a7 */ /* 0x0003e200081004ff */
[----:B------:R-:W-:Y:S01]  /*7820*/  BSSY B1, `(.L_x_121) ;  /* 0x0000014000017945 */ /* 0x000fe20003800000 */
[----:B------:R-:W4:Y:S02]  /*7830*/  @P6 SYNCS.PHASECHK.TRANS64.TRYWAIT P0, [R2+URZ+0x80], R3 ;  /* 0x00008003020065a7 */ /* 0x000f2400080011ff */
[----:B----4-:R-:W-:Y:S01]  /*7840*/  @P6 SEL R66, RZ, 0x1, !P0 ;  /* 0x00000001ff426807 */ /* 0x010fe20004000000 */
[----:B-1----:R-:W-:Y:S06]  /*7850*/  @!P6 BRA `(.L_x_122) ;  /* 0x000000000040e947 */ /* 0x002fec0003800000 */
[----:B------:R-:W-:Y:S01]  /*7860*/  ISETP.NE.AND P1, PT, R67, RZ, PT ;  /* 0x000000ff4300720c */ /* 0x000fe20003f25270 */
[----:B------:R-:W-:Y:S01]  /*7870*/  BSSY B0, `(.L_x_123) ;  /* 0x0000009000007945 */ /* 0x000fe20003800000 */
[----:B------:R-:W-:Y:S11]  /*7880*/  ISETP.NE.AND P0, PT, R66, RZ, PT ;  /* 0x000000ff4200720c */ /* 0x000ff60003f05270 */
[----:B------:R-:W-:Y:S05]  /*7890*/  @P1 IMAD R3, R64, 0x1000, R65 ;  /* 0x0000100040031824 */ /* 0x000fea00078e0241 */
[----:B------:R-:W-:Y:S05]  /*78a0*/  @P1 IADD3 R0, PT, PT, R3, UR44, RZ ;  /* 0x0000002c03001c10 */ /* 0x000fea000fffe0ff */
[----:B------:R-:W-:Y:S01]  /*78b0*/  @P1 IMAD.IADD R0, R59, 0x1, R0 ;  /* 0x000000013b001824 */ /* 0x000fe200078e0200 */
[----:B------:R-:W-:Y:S06]  /*78c0*/  @P0 BRA `(.L_x_124) ;  /* 0x00000000000c0947 */ /* 0x000fec0003800000 */
[----:B------:R-:W-:Y:S04]  /*78d0*/  SHF.L.U32 R4, R58, 0x1f, RZ ;  /* 0x0000001f3a047819 */ /* 0x000fe800000006ff */
[----:B------:R-:W1:Y:S02]  /*78e0*/  SYNCS.PHASECHK.TRANS64.TRYWAIT P0, [R2+URZ+0x80], R4 ;  /* 0x00008004020075a7 */ /* 0x000e6400080011ff */
[----:B-1----:R-:W-:Y:S05]  /*78f0*/  @!P0 BRA `(.L_x_125) ;  /* 0x0000001c00f48947 */ /* 0x002fea0003800000 */
.L_x_124:
[----:B------:R-:W-:Y:S05]  /*7900*/  BSYNC B0 ;  /* 0x0000000000007941 */ /* 0x000fea0003800000 */
.L_x_123:
[----:B------:R-:W-:Y:S02]  /*7910*/  ISETP.NE.AND P0, PT, R67, RZ, PT ;  /* 0x000000ff4300720c */ /* 0x000fe40003f05270 */
[----:B------:R-:W-:Y:S11]  /*7920*/  IADD3 R64, PT, PT, R64, 0x1, RZ ;  /* 0x0000000140407810 */ /* 0x000ff60007ffe0ff */
[----:B------:R-:W-:Y:S05]  /*7930*/  @P0 WARPSYNC.ALL ;  /* 0x0000000000000948 */ /* 0x000fea0003800000 */
[----:B------:R4:W1:Y:S04]  /*7940*/  @P0 LDSM.16.M88.4 R28, [R3+UR44+0x200] ;  /* 0x0002002c031c083b */ /* 0x0008680008000200 */
[----:B------:R4:W1:Y:S02]  /*7950*/  @P0 LDSM.16.M88.4 R36, [R0+0x200] ;  /* 0x000200000024083b */ /* 0x0008640000000200 */
.L_x_122:
[----:B------:R-:W-:Y:S05]  /*7960*/  BSYNC B1 ;  /* 0x0000000000017941 */ /* 0x000fea0003800000 */
.L_x_121:
[----:B----4-:R-:W-:Y:S05]  /*7970*/  VIADD R0, R25, 0x40 ;  /* 0x0000004019007836 */ /* 0x010fea0000000000 */
[----:B------:R-:W-:Y:S04]  /*7980*/  SHF.R.U32.HI R0, RZ, 0x15, R0 ;  /* 0x00000015ff007819 */ /* 0x000fe80000011600 */
[----:B------:R-:W-:Y:S11]  /*7990*/  LOP3.LUT P0, RZ, R0, 0x3, R50, 0x48, !PT ;  /* 0x0000000300ff7812 */ /* 0x000ff60007804832 */
[----:B------:R-:W-:Y:S02]  /*79a0*/  @!UPT UIADD3 URZ, UPT, UPT, URZ, URZ, URZ ;  /* 0x000000fffffff290 */ /* 0x000fe4000fffe0ff */
[----:B------:R-:W-:Y:S05]  /*79b0*/  @!P0 BRA `(.L_x_126) ;  /* 0x0000000000408947 */ /* 0x000fea0003800000 */
[----:B------:R-:W4:Y:S01]  /*79c0*/  LDCU.64 UR8, c[0x4][0x70] ;  /* 0x01000e00ff0877ac */ /* 0x000f220008000a00 */
[----:B------:R-:W-:Y:S01]  /*79d0*/  MOV R3, 0x0 ;  /* 0x0000000000037802 */ /* 0x000fe20000000f00 */
[----:B------:R-:W-:Y:S02]  /*79e0*/  HFMA2 R12, -RZ, RZ, 0, 5.9604644775390625e-08 ;  /* 0x00000001ff0c7431 */ /* 0x000fe400000001ff */
[----:B---3--:R-:W-:Y:S02]  /*79f0*/  IMAD.MOV.U32 R8, RZ, RZ, 0x192 ;  /* 0x00000192ff087424 */ /* 0x008fe400078e00ff */
[----:B------:R-:W-:Y:S01]  /*7a00*/  IMAD.MOV.U32 R13, RZ, RZ, RZ ;  /* 0x000000ffff0d7224 */ /* 0x000fe200078e00ff */
[----:B------:R-:W3:Y:S01]  /*7a10*/  LDCU.64 UR6, c[0x4][0x78] ;  /* 0x01000f00ff0677ac */ /* 0x000ee20008000a00 */
[----:B-1----:R-:W1:Y:S01]  /*7a20*/  LDC.64 R2, c[0x4][R3] ;  /* 0x0100000003027b82 */ /* 0x002e620000000a00 */
[----:B------:R-:W5:Y:S01]  /*7a30*/  LDCU.64 UR4, c[0x4][0x10] ;  /* 0x01000200ff0477ac */ /* 0x000f620008000a00 */
[----:B----4-:R-:W-:Y:S01]  /*7a40*/  MOV R5, UR9 ;  /* 0x0000000900057c02 */ /* 0x010fe20008000f00 */
[----:B------:R-:W-:Y:S01]  /*7a50*/  IMAD.U32 R4, RZ, RZ, UR8 ;  /* 0x00000008ff047e24 */ /* 0x000fe2000f8e00ff */
[----:B---3--:R-:W-:Y:S01]  /*7a60*/  MOV R7, UR7 ;  /* 0x0000000700077c02 */ /* 0x008fe20008000f00 */
[----:B------:R-:W-:Y:S01]  /*7a70*/  IMAD.U32 R6, RZ, RZ, UR6 ;  /* 0x00000006ff067e24 */ /* 0x000fe2000f8e00ff */
[----:B-----5:R-:W-:Y:S01]  /*7a80*/  MOV R11, UR5 ;  /* 0x00000005000b7c02 */ /* 0x020fe20008000f00 */
[----:B------:R-:W-:Y:S02]  /*7a90*/  IMAD.U32 R10, RZ, RZ, UR4 ;  /* 0x00000004ff0a7e24 */ /* 0x000fe4000f8e00ff */
[----:B------:R-:W-:Y:S07]  /*7aa0*/  LEPC R20, `(.L_x_126) ;  /* 0x000000001014794e */ /* 0x000fee0000000000 */
[----:B-12---:R-:W-:Y:S05]  /*7ab0*/  CALL.ABS.NOINC R2 ;  /* 0x0000000002007343 */ /* 0x006fea0003c00000 */
.L_x_126:
[----:B-1----:R-:W-:Y:S01]  /*7ac0*/  SHF.L.U32 R3, R28, 0x10, RZ ;  /* 0x000000101c037819 */ /* 0x002fe200000006ff */
[----:B------:R-:W-:Y:S05]  /*7ad0*/  WARPSYNC.ALL ;  /* 0x0000000000007948 */ /* 0x000fea0003800000 */
[----:B------:R-:W-:Y:S01]  /*7ae0*/  R2UR UR4, R25 ;  /* 0x00000000190472ca */ /* 0x000fe200000e0000 */
[----:B------:R-:W-:Y:S01]  /*7af0*/  BSSY.RECONVERGENT B0, `(.L_x_127) ;  /* 0x0000054000007945 */ /* 0x000fe20003800200 */
[C---:B------:R-:W-:Y:S02]  /*7b00*/  SHF.L.U32 R20, R29.reuse, 0x10, RZ ;  /* 0x000000101d147819 */ /* 0x040fe400000006ff */
[----:B------:R-:W-:Y:S02]  /*7b10*/  LOP3.LUT R21, R29, 0xffff0000, RZ, 0xc0, !PT ;  /* 0xffff00001d157812 */ /* 0x000fe400078ec0ff */
[----:B------:R-:W-:Y:S02]  /*7b20*/  ISETP.NE.AND P6, PT, R61, RZ, PT ;  /* 0x000000ff3d00720c */ /* 0x000fe40003fc5270 */
[----:B------:R-:W-:Y:S05]  /*7b30*/  ISETP.NE.AND P0, PT, R60, RZ, PT ;  /* 0x000000ff3c00720c */ /* 0x000fea0003f05270 */
[----:B---3--:R-:W1:Y:S02]  /*7b40*/  LDTM.16dp256bit.x4 R4, tmem[UR4+0x40] ;  /* 0x00004004000479ee */ /* 0x008e640008120000 */
[----:B-1----:R-:W-:Y:S01]  /*7b50*/  FMUL R0, R24, R4 ;  /* 0x0000000418007220 */ /* 0x002fe20000400000 */
[----:B------:R-:W-:Y:S01]  /*7b60*/  LOP3.LUT R4, R28, 0xffff0000, RZ, 0xc0, !PT ;  /* 0xffff00001c047812 */ /* 0x000fe200078ec0ff */
[C---:B------:R-:W-:Y:S01]  /*7b70*/  FMUL R2, R24.reuse, R5 ;  /* 0x0000000518027220 */ /* 0x040fe20000400000 */
        /* <DEDUP_REMOVED lines=26> */
[----:B------:R-:W-:Y:S01]  /*7d20*/  FMUL R10, R24, R14 ;  /* 0x0000000e180a7220 */ /* 0x000fe20000400000 */
[----:B------:R-:W-:Y:S01]  /*7d30*/  SHF.L.U32 R4, R39, 0x10, RZ ;  /* 0x0000001027047819 */ /* 0x000fe200000006ff */
[----:B------:R-:W-:Y:S01]  /*7d40*/  FFMA R11, R27, R16, R11 ;  /* 0x000000101b0b7223 */ /* 0x000fe2000000000b */
[----:B------:R-:W-:Y:S01]  /*7d50*/  LOP3.LUT R5, R39, 0xffff0000, RZ, 0xc0, !PT ;  /* 0xffff000027057812 */ /* 0x000fe200078ec0ff */
[----:B------:R-:W-:Y:S01]  /*7d60*/  FFMA R8, R27, R0, R8 ;  /* 0x000000001b087223 */ /* 0x000fe20000000008 */
[----:B------:R-:W-:Y:S01]  /*7d70*/  LOP3.LUT R0, R37, 0xffff0000, RZ, 0xc0, !PT ;  /* 0xffff000025007812 */ /* 0x000fe200078ec0ff */
[C---:B------:R-:W-:Y:S01]  /*7d80*/  FFMA R9, R27.reuse, R2, R9 ;  /* 0x000000021b097223 */ /* 0x040fe20000000009 */
[C---:B------:R-:W-:Y:S01]  /*7d90*/  SHF.L.U32 R2, R38.reuse, 0x10, RZ ;  /* 0x0000001026027819 */ /* 0x040fe200000006ff */
[----:B------:R-:W-:Y:S01]  /*7da0*/  FFMA R10, R27, R3, R10 ;  /* 0x000000031b0a7223 */ /* 0x000fe2000000000a */
[----:B------:R-:W-:Y:S01]  /*7db0*/  LOP3.LUT R3, R38, 0xffff0000, RZ, 0xc0, !PT ;  /* 0xffff000026037812 */ /* 0x000fe200078ec0ff */
[C---:B------:R-:W-:Y:S01]  /*7dc0*/  FMUL R15, R24.reuse, R15 ;  /* 0x0000000f180f7220 */ /* 0x040fe20000400000 */
[----:B------:R-:W-:Y:S01]  /*7dd0*/  F2FP.BF16.F32.PACK_AB R35, R11, R6 ;  /* 0x000000060b23723e */ /* 0x000fe200000010ff */
[C---:B------:R-:W-:Y:S01]  /*7de0*/  FMUL R13, R24.reuse, R17 ;  /* 0x00000011180d7220 */ /* 0x040fe20000400000 */
[C---:B------:R-:W-:Y:S01]  /*7df0*/  FMUL R14, R24.reuse, R18 ;  /* 0x00000012180e7220 */ /* 0x040fe20000400000 */
[----:B------:R-:W-:Y:S01]  /*7e00*/  FFMA R15, R27, R0, R15 ;  /* 0x000000001b0f7223 */ /* 0x000fe2000000000f */
[----:B------:R-:W-:Y:S01]  /*7e10*/  FMUL R19, R24, R19 ;  /* 0x0000001318137220 */ /* 0x000fe20000400000 */
[----:B------:R1:W-:Y:S01]  /*7e20*/  STSM.16.M88.4 [R63+0x2200], R32 ;  /* 0x002200203f007844 */ /* 0x0003e20000000200 */
[----:B------:R-:W-:Y:S01]  /*7e30*/  F2FP.BF16.F32.PACK_AB R8, R9, R8 ;  /* 0x000000080908723e */ /* 0x000fe200000010ff */
[----:B------:R-:W-:Y:S01]  /*7e40*/  FFMA R12, R27, R2, R12 ;  /* 0x000000021b0c7223 */ /* 0x000fe2000000000c */
[----:B------:R-:W-:Y:S01]  /*7e50*/  F2FP.BF16.F32.PACK_AB R9, R15, R10 ;  /* 0x0000000a0f09723e */ /* 0x000fe200000010ff */
[C---:B------:R-:W-:Y:S01]  /*7e60*/  FFMA R13, R27.reuse, R3, R13 ;  /* 0x000000031b0d7223 */ /* 0x040fe2000000000d */
        /* <DEDUP_REMOVED lines=15> */
[----:B---3--:R-:W3:Y:S01]  /*7f60*/  FENCE.VIEW.ASYNC.S ;  /* 0x00000000000073c6 */ /* 0x008ee20000000000 */
[----:B------:R-:W-:Y:S01]  /*7f70*/  @P6 PRMT R0, R68, 0x654, R0 ;  /* 0x0000065444006816 */ /* 0x000fe20000000000 */
[----:B---3--:R-:W-:Y:S06]  /*7f80*/  BAR.SYNC.DEFER_BLOCKING 0x1, 0x80 ;  /* 0x0042000000007b1d */ /* 0x008fec0000010000 */
        /* <DEDUP_REMOVED lines=9> */
[----:B---3--:R-:W-:Y:S04]  /*8020*/  DEPBAR.LE SB0, 0x1 ;  /* 0x000080400000791a */ /* 0x008fe80000000000 */
.L_x_128:
[----:B------:R-:W-:Y:S05]  /*8030*/  BSYNC.RECONVERGENT B0 ;  /* 0x0000000000007941 */ /* 0x000fea0003800200 */
.L_x_127:
        /* <DEDUP_REMOVED lines=8> */
[----:B---3--:R-:W-:Y:S06]  /*80c0*/  @!P6 BRA `(.L_x_130) ;  /* 0x000000000040e947 */ /* 0x008fec0003800000 */
        /* <DEDUP_REMOVED lines=8> */
[----:B------:R-:W3:Y:S02]  /*8150*/  SYNCS.PHASECHK.TRANS64.TRYWAIT P0, [R3+URZ+0x80], R0 ;  /* 0x00008000030075a7 */ /* 0x000ee400080011ff */
[----:B---3--:R-:W-:Y:S05]  /*8160*/  @!P0 BRA `(.L_x_133) ;  /* 0x0000001400ec8947 */ /* 0x008fea0003800000 */
.L_x_132:
[----:B------:R-:W-:Y:S05]  /*8170*/  BSYNC B0 ;  /* 0x0000000000007941 */ /* 0x000fea0003800000 */
.L_x_131:
[----:B------:R-:W-:Y:S11]  /*8180*/  ISETP.NE.AND P0, PT, R67, RZ, PT ;  /* 0x000000ff4300720c */ /* 0x000ff60003f05270 */
[----:B------:R-:W-:Y:S02]  /*8190*/  @!UPT UIADD3 URZ, UPT, UPT, URZ, URZ, URZ ;  /* 0x000000fffffff290 */ /* 0x000fe4000fffe0ff */
[----:B------:R-:W-:Y:S05]  /*81a0*/  @P0 WARPSYNC.ALL ;  /* 0x0000000000000948 */ /* 0x000fea0003800000 */
[----:B------:R4:W1:Y:S04]  /*81b0*/  @P0 LDSM.16.M88.4 R28, [R64+UR44+0x200] ;  /* 0x0002002c401c083b */ /* 0x0008680008000200 */
[----:B------:R4:W1:Y:S02]  /*81c0*/  @P0 LDSM.16.M88.4 R36, [R2+0x200] ;  /* 0x000200000224083b */ /* 0x0008640000000200 */
.L_x_130:
[----:B------:R-:W-:Y:S05]  /*81d0*/  BSYNC B1 ;  /* 0x0000000000017941 */ /* 0x000fea0003800000 */
.L_x_129:
[----:B---3--:R-:W-:Y:S05]  /*81e0*/  VIADD R0, R25, 0x60 ;  /* 0x0000006019007836 */ /* 0x008fea0000000000 */
[----:B------:R-:W-:Y:S04]  /*81f0*/  SHF.R.U32.HI R0, RZ, 0x15, R0 ;  /* 0x00000015ff007819 */ /* 0x000fe80000011600 */
[----:B------:R-:W-:Y:S11]  /*8200*/  LOP3.LUT P0, RZ, R0, 0x3, R50, 0x48, !PT ;  /* 0x0000000300ff7812 */ /* 0x000ff60007804832 */
[----:B------:R-:W-:Y:S02]  /*8210*/  @!UPT UIADD3 URZ, UPT, UPT, URZ, URZ, URZ ;  /* 0x000000fffffff290 */ /* 0x000fe4000fffe0ff */
[----:B------:R-:W-:Y:S05]  /*8220*/  @!P0 BRA `(.L_x_134) ;  /* 0x0000000000408947 */ /* 0x000fea0003800000 */
[----:B------:R-:W3:Y:S01]  /*8230*/  LDCU.64 UR8, c[0x4][0x70] ;  /* 0x01000e00ff0877ac */ /* 0x000ee20008000a00 */
[----:B------:R-:W-:Y:S01]  /*8240*/  MOV R3, 0x0 ;  /* 0x0000000000037802 */ /* 0x000fe20000000f00 */
[----:B------:R-:W-:Y:S02]  /*8250*/  HFMA2 R12, -RZ, RZ, 0, 5.9604644775390625e-08 ;  /* 0x00000001ff0c7431 */ /* 0x000fe400000001ff */
[----:B-1----:R-:W-:Y:S02]  /*8260*/  IMAD.MOV.U32 R8, RZ, RZ, 0x192 ;  /* 0x00000192ff087424 */ /* 0x002fe400078e00ff */
[----:B------:R-:W-:Y:S01]  /*8270*/  IMAD.MOV.U32 R13, RZ, RZ, RZ ;  /* 0x000000ffff0d7224 */ /* 0x000fe200078e00ff */
[----:B------:R-:W1:Y:S01]  /*8280*/  LDCU.64 UR6, c[0x4][0x78] ;  /* 0x01000f00ff0677ac */ /* 0x000e620008000a00 */
[----:B----4-:R-:W4:Y:S01]  /*8290*/  LDC.64 R2, c[0x4][R3] ;  /* 0x0100000003027b82 */ /* 0x010f220000000a00 */
        /* <DEDUP_REMOVED lines=9> */
.L_x_134:
[----:B------:R-:W-:Y:S01]  /*8330*/  ISETP.NE.AND P0, PT, R60, RZ, PT ;  /* 0x000000ff3c00720c */ /* 0x000fe20003f05270 */
[----:B------:R-:W-:Y:S05]  /*8340*/  WARPSYNC.ALL ;  /* 0x0000000000007948 */ /* 0x000fea0003800000 */
[----:B------:R-:W-:Y:S01]  /*8350*/  R2UR UR4, R25 ;  /* 0x00000000190472ca */ /* 0x000fe200000e0000 */
[----:B------:R-:W3:Y:S01]  /*8360*/  S2UR UR5, SR_CgaCtaId ;  /* 0x00000000000579c3 */ /* 0x000ee20000008800 */
[C---:B-1----:R-:W-:Y:S01]  /*8370*/  SHF.L.U32 R0, R28.reuse, 0x10, RZ ;  /* 0x000000101c007819 */ /* 0x042fe200000006ff */
[----:B------:R-:W-:Y:S01]  /*8380*/  BSSY.RECONVERGENT B0, `(.L_x_135) ;  /* 0x0000051000007945 */ /* 0x000fe20003800200 */
[----:B----4-:R-:W-:Y:S02]  /*8390*/  LOP3.LUT R2, R28, 0xffff0000, RZ, 0xc0, !PT ;  /* 0xffff00001c027812 */ /* 0x010fe400078ec0ff */
[C---:B------:R-:W-:Y:S02]  /*83a0*/  SHF.L.U32 R3, R29.reuse, 0x10, RZ ;  /* 0x000000101d037819 */ /* 0x040fe400000006ff */
[----:B------:R-:W-:Y:S02]  /*83b0*/  LOP3.LUT R20, R29, 0xffff0000, RZ, 0xc0, !PT ;  /* 0xffff00001d147812 */ /* 0x000fe400078ec0ff */
[C---:B------:R-:W-:Y:S02]  /*83c0*/  SHF.L.U32 R21, R30.reuse, 0x10, RZ ;  /* 0x000000101e157819 */ /* 0x040fe400000006ff */
[----:B------:R-:W-:Y:S01]  /*83d0*/  LOP3.LUT R25, R30, 0xffff0000, RZ, 0xc0, !PT ;  /* 0xffff00001e197812 */ /* 0x000fe200078ec0ff */
[----:B------:R-:W1:Y:S01]  /*83e0*/  LDTM.16dp256bit.x4 R4, tmem[UR4+0x60] ;  /* 0x00006004000479ee */ /* 0x000e620008120000 */
[----:B------:R-:W-:Y:S01]  /*83f0*/  R2UR UR4, R26 ;  /* 0x000000001a0472ca */ /* 0x000fe200000e0000 */
[----:B------:R-:W-:Y:S01]  /*8400*/  NOP ;  /* 0x0000000000007918 */ /* 0x000fe20000000000 */
[C---:B------:R-:W-:Y:S02]  /*8410*/  SHF.L.U32 R26, R31.reuse, 0x10, RZ ;  /* 0x000000101f1a7819 */ /* 0x040fe400000006ff */
[----:B------:R-:W-:Y:S02]  /*8420*/  LOP3.LUT R28, R31, 0xffff0000, RZ, 0xc0, !PT ;  /* 0xffff00001f1c7812 */ /* 0x000fe400078ec0ff */
[C---:B------:R-:W-:Y:S02]  /*8430*/  SHF.L.U32 R29, R36.reuse, 0x10, RZ ;  /* 0x00000010241d7819 */ /* 0x040fe400000006ff */
[----:B------:R-:W-:Y:S02]  /*8440*/  LOP3.LUT R30, R36, 0xffff0000, RZ, 0xc0, !PT ;  /* 0xffff0000241e7812 */ /* 0x000fe400078ec0ff */
[C---:B------:R-:W-:Y:S02]  /*8450*/  SHF.L.U32 R31, R37.reuse, 0x10, RZ ;  /* 0x00000010251f7819 */ /* 0x040fe400000006ff */
[----:B------:R-:W-:Y:S01]  /*8460*/  LOP3.LUT R32, R37, 0xffff0000, RZ, 0xc0, !PT ;  /* 0xffff000025207812 */ /* 0x000fe200078ec0ff */
[----:B------:R-:W-:Y:S01]  /*8470*/  UIADD3 UR4, UPT, UPT, UR4, 0x110, URZ ;  /* 0x0000011004047890 */ /* 0x000fe2000fffe0ff */
[C---:B------:R-:W-:Y:S02]  /*8480*/  SHF.L.U32 R33, R38.reuse, 0x10, RZ ;  /* 0x0000001026217819 */ /* 0x040fe400000006ff */
[----:B------:R-:W-:Y:S02]  /*8490*/  LOP3.LUT R34, R38, 0xffff0000, RZ, 0xc0, !PT ;  /* 0xffff000026227812 */ /* 0x000fe400078ec0ff */
[C---:B------:R-:W-:Y:S02]  /*84a0*/  SHF.L.U32 R35, R39.reuse, 0x10, RZ ;  /* 0x0000001027237819 */ /* 0x040fe400000006ff */
[----:B------:R-:W-:Y:S01]  /*84b0*/  LOP3.LUT R36, R39, 0xffff0000, RZ, 0xc0, !PT ;  /* 0xffff000027247812 */ /* 0x000fe200078ec0ff */
[C---:B-1----:R-:W-:Y:S01]  /*84c0*/  FMUL R4, R24.reuse, R4 ;  /* 0x0000000418047220 */ /* 0x042fe20000400000 */
[----:B---3--:R-:W-:Y:S01]  /*84d0*/  UPRMT UR4, UR5, 0x654, UR4 ;  /* 0x0000065405047896 */ /* 0x008fe20008000004 */
[C---:B------:R-:W-:Y:S01]  /*84e0*/  FMUL R5, R24.reuse, R5 ;  /* 0x0000000518057220 */ /* 0x040fe20000400000 */
[C---:B------:R-:W-:Y:S01]  /*84f0*/  FMUL R6, R24.reuse, R6 ;  /* 0x0000000618067220 */ /* 0x040fe20000400000 */
[C---:B------:R-:W-:Y:S01]  /*8500*/  FFMA R4, R27.reuse, R0, R4 ;  /* 0x000000001b047223 */ /* 0x040fe20000000004 */
[C---:B------:R-:W-:Y:S01]  /*8510*/  FMUL R7, R24.reuse, R7 ;  /* 0x0000000718077220 */ /* 0x040fe20000400000 */
[C---:B------:R-:W-:Y:S01]  /*8520*/  FFMA R5, R27.reuse, R2, R5 ;  /* 0x000000021b057223 */ /* 0x040fe20000000005 */
[C---:B------:R-:W-:Y:S01]  /*8530*/  FFMA R6, R27.reuse, R3, R6 ;  /* 0x000000031b067223 */ /* 0x040fe20000000006 */
[C---:B------:R-:W-:Y:S01]  /*8540*/  FMUL R8, R24.reuse, R8 ;  /* 0x0000000818087220 */ /* 0x040fe20000400000 */
[----:B------:R-:W-:Y:S01]  /*8550*/  FFMA R7, R27, R20, R7 ;  /* 0x000000141b077223 */ /* 0x000fe20000000007 */
[----:B------:R-:W-:Y:S01]  /*8560*/  SYNCS.ARRIVE.TRANS64.RED.A1T0 RZ, [UR4], RZ ;  /* 0x000000ffffff79a7 */ /* 0x000fe20008100404 */
[----:B------:R-:W-:Y:S01]  /*8570*/  F2FP.BF16.F32.PACK_AB R4, R5, R4 ;  /* 0x000000040504723e */ /* 0x000fe200000010ff */
[----:B------:R-:W-:Y:S01]  /*8580*/  FFMA R8, R27, R21, R8 ;  /* 0x000000151b087223 */ /* 0x000fe20000000008 */
[C---:B------:R-:W-:Y:S01]  /*8590*/  FMUL R9, R24.reuse, R9 ;  /* 0x0000000918097220 */ /* 0x040fe20000400000 */
[----:B------:R-:W-:Y:S01]  /*85a0*/  F2FP.BF16.F32.PACK_AB R5, R7, R6 ;  /* 0x000000060705723e */ /* 0x000fe200000010ff */
[C---:B------:R-:W-:Y:S01]  /*85b0*/  FMUL R0, R24.reuse, R10 ;  /* 0x0000000a18007220 */ /* 0x040fe20000400000 */
[C---:B------:R-:W-:Y:S01]  /*85c0*/  FMUL R2, R24.reuse, R11 ;  /* 0x0000000b18027220 */ /* 0x040fe20000400000 */
[C---:B------:R-:W-:Y:S01]  /*85d0*/  FMUL R3, R24.reuse, R12 ;  /* 0x0000000c18037220 */ /* 0x040fe20000400000 */
[C---:B------:R-:W-:Y:S01]  /*85e0*/  FFMA R9, R27.reuse, R25, R9 ;  /* 0x000000191b097223 */ /* 0x040fe20000000009 */
[C---:B------:R-:W-:Y:S01]  /*85f0*/  FMUL R10, R24.reuse, R13 ;  /* 0x0000000d180a7220 */ /* 0x040fe20000400000 */
[C---:B------:R-:W-:Y:S01]  /*8600*/  FFMA R0, R27.reuse, R26, R0 ;  /* 0x0000001a1b007223 */ /* 0x040fe20000000000 */
[C---:B------:R-:W-:Y:S01]  /*8610*/  FMUL R11, R24.reuse, R14 ;  /* 0x0000000e180b7220 */ /* 0x040fe20000400000 */
[C---:B------:R-:W-:Y:S01]  /*8620*/  FFMA R2, R27.reuse, R28, R2 ;  /* 0x0000001c1b027223 */ /* 0x040fe20000000002 */
[C---:B------:R-:W-:Y:S01]  /*8630*/  FMUL R15, R24.reuse, R15 ;  /* 0x0000000f180f7220 */ /* 0x040fe20000400000 */
[C---:B------:R-:W-:Y:S01]  /*8640*/  FMUL R12, R24.reuse, R16 ;  /* 0x00000010180c7220 */ /* 0x040fe20000400000 */
[C---:B------:R-:W-:Y:S01]  /*8650*/  FFMA R3, R27.reuse, R29, R3 ;  /* 0x0000001d1b037223 */ /* 0x040fe20000000003 */
[C---:B------:R-:W-:Y:S01]  /*8660*/  FMUL R13, R24.reuse, R17 ;  /* 0x00000011180d7220 */ /* 0x040fe20000400000 */
[C---:B------:R-:W-:Y:S01]  /*8670*/  FFMA R10, R27.reuse, R30, R10 ;  /* 0x0000001e1b0a7223 */ /* 0x040fe2000000000a */
[C---:B------:R-:W-:Y:S01]  /*8680*/  FMUL R14, R24.reuse, R18 ;  /* 0x00000012180e7220 */ /* 0x040fe20000400000 */
[C---:B------:R-:W-:Y:S01]  /*8690*/  FFMA R11, R27.reuse, R31, R11 ;  /* 0x0000001f1b0b7223 */ /* 0x040fe2000000000b */
[C---:B------:R-:W-:Y:S01]  /*86a0*/  FFMA R15, R27.reuse, R32, R15 ;  /* 0x000000201b0f7223 */ /* 0x040fe2000000000f */
[----:B------:R-:W-:Y:S01]  /*86b0*/  FMUL R19, R24, R19 ;  /* 0x0000001318137220 */ /* 0x000fe20000400000 */
[C---:B------:R-:W-:Y:S01]  /*86c0*/  FFMA R12, R27.reuse, R33, R12 ;  /* 0x000000211b0c7223 */ /* 0x040fe2000000000c */
[C---:B------:R-:W-:Y:S01]  /*86d0*/  FFMA R13, R27.reuse, R34, R13 ;  /* 0x000000221b0d7223 */ /* 0x040fe2000000000d */
[C---:B------:R-:W-:Y:S01]  /*86e0*/  FFMA R14, R27.reuse, R35, R14 ;  /* 0x000000231b0e7223 */ /* 0x040fe2000000000e */
[----:B------:R-:W-:Y:S01]  /*86f0*/  FFMA R19, R27, R36, R19 ;  /* 0x000000241b137223 */ /* 0x000fe20000000013 */
[----:B------:R-:W-:Y:S02]  /*8700*/  F2FP.BF16.F32.PACK_AB R6, R9, R8 ;  /* 0x000000080906723e */ /* 0x000fe400000010ff */
        /* <DEDUP_REMOVED lines=24> */
.L_x_136:
[----:B------:R-:W-:Y:S05]  /*8890*/  BSYNC.RECONVERGENT B0 ;  /* 0x0000000000007941 */ /* 0x000fea0003800200 */
.L_x_135:
[----:B------:R-:W-:Y:S01]  /*88a0*/  BAR.SYNC.DEFER_BLOCKING 0x1, 0x80 ;  /* 0x0042000000007b1d */ /* 0x000fe20000010000 */
[----:B------:R-:W-:Y:S01]  /*88b0*/  UISETP.NE.AND UP0, UPT, UR47, -0x4, UPT ;  /* 0xfffffffc2f00788c */ /* 0x000fe2000bf05270 */
[----:B------:R-:W-:Y:S08]  /*88c0*/  IADD3 R22, PT, PT, R22, 0x1, RZ ;  /* 0x0000000116167810 */ /* 0x000ff00007ffe0ff */
[----:B------:R-:W-:Y:S05]  /*88d0*/  BRA.U !UP0, `(.L_x_137) ;  /* 0x0000000108247547 */ /* 0x000fea000b800000 */
[----:B------:R-:W-:Y:S01]  /*88e0*/  ISETP.NE.AND P0, PT, R61, RZ, PT ;  /* 0x000000ff3d00720c */ /* 0x000fe20003f05270 */
[----:B------:R-:W-:Y:S01]  /*88f0*/  IMAD.U32 R0, RZ, RZ, UR46 ;  /* 0x0000002eff007e24 */ /* 0x000fe2000f8e00ff */
[----:B------:R-:W-:Y:S04]  /*8900*/  UIADD3 UR4, UPT, UPT, UR46, 0x1, URZ ;  /* 0x000000012e047890 */ /* 0x000fe8000fffe0ff */
[----:B------:R-:W-:Y:S04]  /*8910*/  UISETP.NE.AND UP0, UPT, UR4, 0x4, UPT ;  /* 0x000000040400788c */ /* 0x000fe8000bf05270 */
[----:B------:R-:W-:Y:S03]  /*8920*/  USEL UR46, UR4, URZ, UP0 ;  /* 0x000000ff042e7287 */ /* 0x000fe60008000000 */
[----:B------:R-:W-:Y:S05]  /*8930*/  @P0 LEA R0, R0, UR44, 0x3 ;  /* 0x0000002c00000c11 */ /* 0x000fea000f8e18ff */
[----:B------:R-:W-:Y:S05]  /*8940*/  @P0 VIADD R0, R0, 0xa0 ;  /* 0x000000a000000836 */ /* 0x000fea0000000000 */
[----:B------:R-:W-:Y:S04]  /*8950*/  @P0 PRMT R0, R68, 0x654, R0 ;  /* 0x0000065444000816 */ /* 0x000fe80000000000 */
[----:B------:R3:W-:Y:S03]  /*8960*/  @P0 SYNCS.ARRIVE.TRANS64.RED.A1T0 RZ, [R0+URZ], RZ ;  /* 0x000000ff00ff09a7 */ /* 0x0007e600081004ff */
.L_x_137:
[----:B------:R-:W-:Y:S01]  /*8970*/  R2UR UR5, R51 ;  /* 0x00000000330572ca */ /* 0x000fe200000e0000 */
[----:B------:R-:W-:Y:S01]  /*8980*/  UISETP.NE.AND UP0, UPT, UR61, URZ, UPT ;  /* 0x000000ff3d00728c */ /* 0x000fe2000bf05270 */
[----:B------:R-:W-:Y:S01]  /*8990*/  R2UR UR4, R52 ;  /* 0x00000000340472ca */ /* 0x000fe200000e0000 */
[----:B------:R-:W-:Y:S01]  /*89a0*/  UIADD3 UR47, UPT, UPT, UR47, 0x4, URZ ;  /* 0x000000042f2f7890 */ /* 0x000fe2000fffe0ff */
[----:B------:R-:W-:Y:S01]  /*89b0*/  ISETP.NE.AND P0, PT, R55, 0x2, PT ;  /* 0x000000023700780c */ /* 0x000fe20003f05270 */
[----:B------:R-:W-:Y:S01]  /*89c0*/  UMOV UR36, UR60 ;  /* 0x0000003c00247c82 */ /* 0x000fe20008000000 */
[----:B------:R-:W-:Y:S02]  /*89d0*/  ISETP.NE.AND P1, PT, R22, 0x4, PT ;  /* 0x000000041600780c */ /* 0x000fe40003f25270 */
[----:B------:R-:W-:Y:S02]  /*89e0*/  SEL R2, RZ, 0x1, P0 ;  /* 0x00000001ff027807 */ /* 0x000fe40000000000 */
[----:B---3--:R-:W-:Y:S02]  /*89f0*/  SEL R0, RZ, 0x1, P1 ;  /* 0x00000001ff007807 */ /* 0x008fe40000800000 */
[----:B------:R-:W-:Y:S01]  /*8a00*/  LOP3.LUT R56, R56, R2, RZ, 0x3c, !PT ;  /* 0x0000000238387212 */ /* 0x000fe200078e3cff */
[----:B------:R-:W-:Y:S01]  /*8a10*/  UIADD3 UR20, UPT, UPT, UR37, UR5, URZ ;  /* 0x0000000525147290 */ /* 0x000fe2000fffe0ff */
[----:B------:R-:W-:Y:S01]  /*8a20*/  LOP3.LUT R57, R57, R0, RZ, 0x3c, !PT ;  /* 0x0000000039397212 */ /* 0x000fe200078e3cff */
[----:B------:R-:W-:Y:S01]  /*8a30*/  UIADD3 UR16, UPT, UPT, UR38, UR4, URZ ;  /* 0x0000000426107290 */ /* 0x000fe2000fffe0ff */
[----:B------:R-:W-:Y:S02]  /*8a40*/  SEL R55, R55, RZ, P0 ;  /* 0x000000ff37377207 */ /* 0x000fe40000000000 */
[----:B------:R-:W-:Y:S01]  /*8a50*/  SEL R22, R22, RZ, P1 ;  /* 0x000000ff16167207 */ /* 0x000fe20000800000 */
[----:B------:R-:W-:Y:S08]  /*8a60*/  BRA.U UP0, `(.L_x_138) ;  /* 0xffffffcd00cc7547 */ /* 0x000ff0000b83ffff */
[----:B------:R-:W3:Y:S01]  /*8a70*/  LDCU.64 UR4, c[0x0][0x888] ;  /* 0x00011100ff0477ac */ /* 0x000ee20008000a00 */
[----:B------:R-:W4:Y:S01]  /*8a80*/  LDCU.64 UR6, c[0x0][0x890] ;  /* 0x00011200ff0677ac */ /* 0x000f220008000a00 */
[----:B---3--:R-:W-:Y:S02]  /*8a90*/  ISETP.NE.U32.AND P2, PT, RZ, UR4, PT ;  /* 0x00000004ff007c0c */ /* 0x008fe4000bf45070 */
[----:B----4-:R-:W-:Y:S02]  /*8aa0*/  ISETP.NE.U32.AND P1, PT, RZ, UR6, PT ;  /* 0x00000006ff007c0c */ /* 0x010fe4000bf25070 */
[----:B------:R-:W-:Y:S02]  /*8ab0*/  ISETP.NE.AND.EX P2, PT, RZ, UR5, PT, P2 ;  /* 0x00000005ff007c0c */ /* 0x000fe4000bf45320 */
[----:B------:R-:W-:-:S13]  /*8ac0*/  ISETP.NE.AND.EX P0, PT, RZ, UR7, PT, P1 ;  /* 0x00000007ff007c0c */ /* 0x000fda000bf05310 */
[----:B------:R-:W-:Y:S05]  /*8ad0*/  @P2 BRA P0, `(.L_x_139) ;  /* 0x00000000003c2947 */ /* 0x000fea0000000000 */
[----:B------:R-:W-:-:S13]  /*8ae0*/  ISETP.NE.AND.EX P1, PT, RZ, UR7, PT, P1 ;  /* 0x00000007ff007c0c */ /* 0x000fda000bf25310 */
[----:B------:R-:W-:Y:S05]  /*8af0*/  @P1 BRA `(.L_x_140) ;  /* 0x00000000000c1947 */ /* 0x000fea0003800000 */
[----:B------:R-:W-:-:S13]  /*8b00*/  FSETP.NEU.AND P0, PT, R27, RZ, PT ;  /* 0x000000ff1b00720b */ /* 0x000fda0003f0d000 */
[----:B------:R-:W-:Y:S05]  /*8b10*/  @!P0 EXIT ;  /* 0x000000000000894d */ /* 0x000fea0003800000 */
[----:B------:R-:W-:Y:S05]  /*8b20*/  BRA `(.L_x_139) ;  /* 0x0000000000287947 */ /* 0x000fea0003800000 */
.L_x_140:
[----:B------:R-:W-:Y:S01]  /*8b30*/  ISETP.NE.AND P0, PT, R54, RZ, PT ;  /* 0x000000ff3600720c */ /* 0x000fe20003f05270 */
[----:B------:R-:W-:-:S12]  /*8b40*/  BSSY.RECONVERGENT B0, `(.L_x_139) ;  /* 0x0000008000007945 */ /* 0x000fd80003800200 */
[----:B------:R-:W-:Y:S05]  /*8b50*/  @P0 BRA `(.L_x_141) ;  /* 0x0000000000100947 */ /* 0x000fea0003800000 */
[----:B------:R-:W-:-:S04]  /*8b60*/  ISETP.NE.U32.AND P0, PT, RZ, UR4, PT ;  /* 0x00000004ff007c0c */ /* 0x000fc8000bf05070 */
[----:B------:R-:W-:-:S13]  /*8b70*/  ISETP.NE.AND.EX P0, PT, RZ, UR5, PT, P0 ;  /* 0x00000005ff007c0c */ /* 0x000fda000bf05300 */
[----:B------:R-:W-:Y:S05]  /*8b80*/  @!P0 EXIT ;  /* 0x000000000000894d */ /* 0x000fea0003800000 */
[----:B------:R-:W-:Y:S05]  /*8b90*/  BRA `(.L_x_142) ;  /* 0x0000000000087947 */ /* 0x000fea0003800000 */
.L_x_141:
[----:B------:R-:W-:-:S13]  /*8ba0*/  FSETP.NEU.AND P0, PT, R27, RZ, PT ;  /* 0x000000ff1b00720b */ /* 0x000fda0003f0d000 */
[----:B------:R-:W-:Y:S05]  /*8bb0*/  @!P0 EXIT ;  /* 0x000000000000894d */ /* 0x000fea0003800000 */
.L_x_142:
[----:B------:R-:W-:Y:S05]  /*8bc0*/  BSYNC.RECONVERGENT B0 ;  /* 0x0000000000007941 */ /* 0x000fea0003800200 */
.L_x_139:
[----:B------:R-:W3:Y:S01]  /*8bd0*/  S2UR UR7, SR_CgaCtaId ;  /* 0x00000000000779c3 */ /* 0x000ee20000008800 */
[----:B------:R-:W-:Y:S01]  /*8be0*/  ULEA UR6, UR46, UR44, 0x3 ;  /* 0x0000002c2e067291 */ /* 0x000fe2000f8e18ff */
[----:B------:R-:W-:-:S04]  /*8bf0*/  DEPBAR.LE SB0, 0x0 ;  /* 0x000080000000791a */ /* 0x000fc80000000000 */
[----:B------:R-:W-:-:S04]  /*8c00*/  UIADD3 UR6, UPT, UPT, UR6, 0xa0, URZ ;  /* 0x000000a006067890 */ /* 0x000fc8000fffe0ff */
[----:B---3--:R-:W-:-:S09]  /*8c10*/  UPRMT UR6, UR7, 0x654, UR6 ;  /* 0x0000065407067896 */ /* 0x008fd20008000006 */
[----:B------:R-:W-:Y:S01]  /*8c20*/  SYNCS.ARRIVE.TRANS64.RED.A1T0 RZ, [UR6], RZ ;  /* 0x000000ffffff79a7 */ /* 0x000fe20008100406 */
[----:B------:R-:W-:Y:S05]  /*8c30*/  EXIT ;  /* 0x000000000000794d */ /* 0x000fea0003800000 */
.L_x_25:
[----:B--2---:R2:W3:Y:S02]  /*8c40*/  SYNCS.PHASECHK.TRANS64.TRYWAIT P0, [R0+URZ+0x140], R2 ;  /* 0x00014002000075a7 */ /* 0x0044e400080011ff */
[----:B---3--:R-:W-:Y:S05]  /*8c50*/  @!P0 NANOSLEEP.SYNCS 0x989680 ;  /* 0x009896800000895d */ /* 0x008fea0003900000 */
[----:B------:R-:W3:Y:S02]  /*8c60*/  @!P0 SYNCS.PHASECHK.TRANS64 P0, [R0+URZ+0x140], R2 ;  /* 0x00014002000085a7 */ /* 0x000ee400080010ff */
[----:B---3--:R-:W-:Y:S05]  /*8c70*/  @!P0 BRA `(.L_x_25) ;  /* 0xfffffffc00f08947 */ /* 0x008fea000383ffff */
[----:B------:R-:W-:Y:S05]  /*8c80*/  BRA `(.L_x_143) ;  /* 0xffffff9000307947 */ /* 0x000fea000383ffff */
.L_x_28:
[----:B--2---:R-:W-:-:S07]  /*8c90*/  MOV R0, UR33 ;  /* 0x0000002100007c02 */ /* 0x004fce0008000f00 */
.L_x_144:
[----:B--2---:R2:W3:Y:S02]  /*8ca0*/  SYNCS.PHASECHK.TRANS64.TRYWAIT P0, [R0+URZ+0x40], R3 ;  /* 0x00004003000075a7 */ /* 0x0044e400080011ff */
[----:B---3--:R-:W-:Y:S05]  /*8cb0*/  @!P0 NANOSLEEP.SYNCS 0x989680 ;  /* 0x009896800000895d */ /* 0x008fea0003900000 */
[----:B------:R-:W3:Y:S02]  /*8cc0*/  @!P0 SYNCS.PHASECHK.TRANS64 P0, [R0+URZ+0x40], R3 ;  /* 0x00004003000085a7 */ /* 0x000ee400080010ff */
[----:B---3--:R-:W-:Y:S05]  /*8cd0*/  @!P0 BRA `(.L_x_144) ;  /* 0xfffffffc00f08947 */ /* 0x008fea000383ffff */
[----:B------:R-:W-:Y:S05]  /*8ce0*/  BRA `(.L_x_27) ;  /* 0xffffff9000747947 */ /* 0x000fea000383ffff */
.L_x_35:
[----:B-1----:R-:W-:-:S07]  /*8cf0*/  MOV R0, UR17 ;  /* 0x0000001100007c02 */ /* 0x002fce0008000f00 */
.L_x_145:
[----:B-1----:R1:W2:Y:S02]  /*8d00*/  SYNCS.PHASECHK.TRANS64.TRYWAIT P0, [R0+URZ+0x40], R3 ;  /* 0x00004003000075a7 */ /* 0x0022a400080011ff */
[----:B--2---:R-:W-:Y:S05]  /*8d10*/  @!P0 NANOSLEEP.SYNCS 0x989680 ;  /* 0x009896800000895d */ /* 0x004fea0003900000 */
[----:B------:R-:W2:Y:S02]  /*8d20*/  @!P0 SYNCS.PHASECHK.TRANS64 P0, [R0+URZ+0x40], R3 ;  /* 0x00004003000085a7 */ /* 0x000ea400080010ff */
[----:B--2---:R-:W-:Y:S05]  /*8d30*/  @!P0 BRA `(.L_x_145) ;  /* 0xfffffffc00f08947 */ /* 0x004fea000383ffff */
[----:B------:R-:W-:Y:S05]  /*8d40*/  BRA `(.L_x_34) ;  /* 0xffffff94003c7947 */ /* 0x000fea000383ffff */
.L_x_40:
[----:B-1----:R1:W2:Y:S02]  /*8d50*/  SYNCS.PHASECHK.TRANS64.TRYWAIT P0, [R3+URZ+0xd0], R0 ;  /* 0x0000d000030075a7 */ /* 0x0022a400080011ff */
[----:B--2---:R-:W-:Y:S05]  /*8d60*/  @!P0 NANOSLEEP.SYNCS 0x989680 ;  /* 0x009896800000895d */ /* 0x004fea0003900000 */
[----:B------:R-:W2:Y:S02]  /*8d70*/  @!P0 SYNCS.PHASECHK.TRANS64 P0, [R3+URZ+0xd0], R0 ;  /* 0x0000d000030085a7 */ /* 0x000ea400080010ff */
[----:B--2---:R-:W-:Y:S05]  /*8d80*/  @!P0 BRA `(.L_x_40) ;  /* 0xfffffffc00f08947 */ /* 0x004fea000383ffff */
[----:B------:R-:W-:Y:S05]  /*8d90*/  BRA `(.L_x_146) ;  /* 0xffffff9400dc7947 */ /* 0x000fea000383ffff */
.L_x_44:
[----:B------:R-:W-:-:S07]  /*8da0*/  MOV R0, UR4 ;  /* 0x0000000400007c02 */ /* 0x000fce0008000f00 */
.L_x_147:
[----:B-1----:R1:W2:Y:S02]  /*8db0*/  SYNCS.PHASECHK.TRANS64.TRYWAIT P0, [R0+URZ], R2 ;  /* 0x00000002000075a7 */ /* 0x0022a400080011ff */
[----:B--2---:R-:W-:Y:S05]  /*8dc0*/  @!P0 NANOSLEEP.SYNCS 0x989680 ;  /* 0x009896800000895d */ /* 0x004fea0003900000 */
[----:B------:R-:W2:Y:S02]  /*8dd0*/  @!P0 SYNCS.PHASECHK.TRANS64 P0, [R0+URZ], R2 ;  /* 0x00000002000085a7 */ /* 0x000ea400080010ff */
[----:B--2---:R-:W-:Y:S05]  /*8de0*/  @!P0 BRA `(.L_x_147) ;  /* 0xfffffffc00f08947 */ /* 0x004fea000383ffff */
[----:B------:R-:W-:Y:S05]  /*8df0*/  BRA `(.L_x_148) ;  /* 0xffffff9c00887947 */ /* 0x000fea000383ffff */
.L_x_45:
[----:B------:R-:W-:-:S07]  /*8e00*/  MOV R0, UR5 ;  /* 0x0000000500007c02 */ /* 0x000fce0008000f00 */
.L_x_149:
[----:B-1----:R1:W2:Y:S02]  /*8e10*/  SYNCS.PHASECHK.TRANS64.TRYWAIT P0, [R0+URZ], R3 ;  /* 0x00000003000075a7 */ /* 0x0022a400080011ff */
[----:B--2---:R-:W-:Y:S05]  /*8e20*/  @!P0 NANOSLEEP.SYNCS 0x989680 ;  /* 0x009896800000895d */ /* 0x004fea0003900000 */
[----:B------:R-:W2:Y:S02]  /*8e30*/  @!P0 SYNCS.PHASECHK.TRANS64 P0, [R0+URZ], R3 ;  /* 0x00000003000085a7 */ /* 0x000ea400080010ff */
[----:B--2---:R-:W-:Y:S05]  /*8e40*/  @!P0 BRA `(.L_x_149) ;  /* 0xfffffffc00f08947 */ /* 0x004fea000383ffff */
[----:B------:R-:W-:Y:S05]  /*8e50*/  BRA `(.L_x_150) ;  /* 0xffffff9c00947947 */ /* 0x000fea000383ffff */
.L_x_46:
[----:B------:R-:W-:-:S07]  /*8e60*/  MOV R0, UR5 ;  /* 0x0000000500007c02 */ /* 0x000fce0008000f00 */
.L_x_151:
[----:B-1----:R1:W2:Y:S02]  /*8e70*/  SYNCS.PHASECHK.TRANS64.TRYWAIT P0, [R0+URZ], R3 ;  /* 0x00000003000075a7 */ /* 0x0022a400080011ff */
[----:B--2---:R-:W-:Y:S05]  /*8e80*/  @!P0 NANOSLEEP.SYNCS 0x989680 ;  /* 0x009896800000895d */ /* 0x004fea0003900000 */
[----:B------:R-:W2:Y:S02]  /*8e90*/  @!P0 SYNCS.PHASECHK.TRANS64 P0, [R0+URZ], R3 ;  /* 0x00000003000085a7 */ /* 0x000ea400080010ff */
[----:B--2---:R-:W-:Y:S05]  /*8ea0*/  @!P0 BRA `(.L_x_151) ;  /* 0xfffffffc00f08947 */ /* 0x004fea000383ffff */
[----:B------:R-:W-:Y:S05]  /*8eb0*/  BRA `(.L_x_152) ;  /* 0xffffff9c00a07947 */ /* 0x000fea000383ffff */
.L_x_47:
[----:B------:R-:W-:-:S07]  /*8ec0*/  MOV R0, UR5 ;  /* 0x0000000500007c02 */ /* 0x000fce0008000f00 */
.L_x_153:
[----:B-1----:R1:W2:Y:S02]  /*8ed0*/  SYNCS.PHASECHK.TRANS64.TRYWAIT P0, [R0+URZ], R3 ;  /* 0x00000003000075a7 */ /* 0x0022a400080011ff */
[----:B--2---:R-:W-:Y:S05]  /*8ee0*/  @!P0 NANOSLEEP.SYNCS 0x989680 ;  /* 0x009896800000895d */ /* 0x004fea0003900000 */
[----:B------:R-:W2:Y:S02]  /*8ef0*/  @!P0 SYNCS.PHASECHK.TRANS64 P0, [R0+URZ], R3 ;  /* 0x00000003000085a7 */ /* 0x000ea400080010ff */
[----:B--2---:R-:W-:Y:S05]  /*8f00*/  @!P0 BRA `(.L_x_153) ;  /* 0xfffffffc00f08947 */ /* 0x004fea000383ffff */
[----:B------:R-:W-:Y:S05]  /*8f10*/  BRA `(.L_x_154) ;  /* 0xffffff9c00ac7947 */ /* 0x000fea000383ffff */
.L_x_48:
[----:B------:R-:W-:-:S07]  /*8f20*/  MOV R0, UR5 ;  /* 0x0000000500007c02 */ /* 0x000fce0008000f00 */
.L_x_155:
[----:B-1----:R1:W2:Y:S02]  /*8f30*/  SYNCS.PHASECHK.TRANS64.TRYWAIT P0, [R0+URZ], R3 ;  /* 0x00000003000075a7 */ /* 0x0022a400080011ff */
[----:B--2---:R-:W-:Y:S05]  /*8f40*/  @!P0 NANOSLEEP.SYNCS 0x989680 ;  /* 0x009896800000895d */ /* 0x004fea0003900000 */
[----:B------:R-:W2:Y:S02]  /*8f50*/  @!P0 SYNCS.PHASECHK.TRANS64 P0, [R0+URZ], R3 ;  /* 0x00000003000085a7 */ /* 0x000ea400080010ff */
[----:B--2---:R-:W-:Y:S05]  /*8f60*/  @!P0 BRA `(.L_x_155) ;  /* 0xfffffffc00f08947 */ /* 0x004fea000383ffff */
[----:B------:R-:W-:Y:S05]  /*8f70*/  BRA `(.L_x_156) ;  /* 0xffffff9c00b87947 */ /* 0x000fea000383ffff */
.L_x_49:
[----:B------:R-:W-:-:S07]  /*8f80*/  MOV R0, UR5 ;  /* 0x0000000500007c02 */ /* 0x000fce0008000f00 */
.L_x_157:
[----:B-1----:R1:W2:Y:S02]  /*8f90*/  SYNCS.PHASECHK.TRANS64.TRYWAIT P0, [R0+URZ], R3 ;  /* 0x00000003000075a7 */ /* 0x0022a400080011ff */
[----:B--2---:R-:W-:Y:S05]  /*8fa0*/  @!P0 NANOSLEEP.SYNCS 0x989680 ;  /* 0x009896800000895d */ /* 0x004fea0003900000 */
[----:B------:R-:W2:Y:S02]  /*8fb0*/  @!P0 SYNCS.PHASECHK.TRANS64 P0, [R0+URZ], R3 ;  /* 0x00000003000085a7 */ /* 0x000ea400080010ff */
[----:B--2---:R-:W-:Y:S05]  /*8fc0*/  @!P0 BRA `(.L_x_157) ;  /* 0xfffffffc00f08947 */ /* 0x004fea000383ffff */
[----:B------:R-:W-:Y:S05]  /*8fd0*/  BRA `(.L_x_158) ;  /* 0xffffff9c00c47947 */ /* 0x000fea000383ffff */
.L_x_50:
[----:B------:R-:W-:-:S07]  /*8fe0*/  MOV R0, UR5 ;  /* 0x0000000500007c02 */ /* 0x000fce0008000f00 */
.L_x_159:
[----:B-1----:R1:W2:Y:S02]  /*8ff0*/  SYNCS.PHASECHK.TRANS64.TRYWAIT P0, [R0+URZ], R3 ;  /* 0x00000003000075a7 */ /* 0x0022a400080011ff */
[----:B--2---:R-:W-:Y:S05]  /*9000*/  @!P0 NANOSLEEP.SYNCS 0x989680 ;  /* 0x009896800000895d */ /* 0x004fea0003900000 */
[----:B------:R-:W2:Y:S02]  /*9010*/  @!P0 SYNCS.PHASECHK.TRANS64 P0, [R0+URZ], R3 ;  /* 0x00000003000085a7 */ /* 0x000ea400080010ff */
[----:B--2---:R-:W-:Y:S05]  /*9020*/  @!P0 BRA `(.L_x_159) ;  /* 0xfffffffc00f08947 */ /* 0x004fea000383ffff */
[----:B------:R-:W-:Y:S05]  /*9030*/  BRA `(.L_x_160) ;  /* 0xffffff9c00d07947 */ /* 0x000fea000383ffff */
.L_x_53:
[----:B-1----:R1:W2:Y:S02]  /*9040*/  SYNCS.PHASECHK.TRANS64.TRYWAIT P0, [R2+URZ+0x130], R4 ;  /* 0x00013004020075a7 */ /* 0x0022a400080011ff */
[----:B--2---:R-:W-:Y:S05]  /*9050*/  @!P0 NANOSLEEP.SYNCS 0x989680 ;  /* 0x009896800000895d */ /* 0x004fea0003900000 */
[----:B------:R-:W2:Y:S02]  /*9060*/  @!P0 SYNCS.PHASECHK.TRANS64 P0, [R2+URZ+0x130], R4 ;  /* 0x00013004020085a7 */ /* 0x000ea400080010ff */
[----:B--2---:R-:W-:Y:S05]  /*9070*/  @!P0 BRA `(.L_x_53) ;  /* 0xfffffffc00f08947 */ /* 0x004fea000383ffff */
[----:B------:R-:W-:Y:S05]  /*9080*/  BRA `(.L_x_161) ;  /* 0xffffffa000347947 */ /* 0x000fea000383ffff */
.L_x_54:
[----:B------:R-:W-:-:S07]  /*9090*/  MOV R2, UR4 ;  /* 0x0000000400027c02 */ /* 0x000fce0008000f00 */
.L_x_162:
[----:B-1----:R1:W2:Y:S02]  /*90a0*/  SYNCS.PHASECHK.TRANS64.TRYWAIT P0, [R2+URZ+0xe0], R5 ;  /* 0x0000e005020075a7 */ /* 0x0022a400080011ff */
[----:B--2---:R-:W-:Y:S05]  /*90b0*/  @!P0 NANOSLEEP.SYNCS 0x989680 ;  /* 0x009896800000895d */ /* 0x004fea0003900000 */
[----:B------:R-:W2:Y:S02]  /*90c0*/  @!P0 SYNCS.PHASECHK.TRANS64 P0, [R2+URZ+0xe0], R5 ;  /* 0x0000e005020085a7 */ /* 0x000ea400080010ff */
[----:B--2---:R-:W-:Y:S05]  /*90d0*/  @!P0 BRA `(.L_x_162) ;  /* 0xfffffffc00f08947 */ /* 0x004fea000383ffff */
[----:B------:R-:W-:Y:S05]  /*90e0*/  BRA `(.L_x_163) ;  /* 0xffffffa000447947 */ /* 0x000fea000383ffff */
.L_x_55:
[----:B-1----:R1:W2:Y:S02]  /*90f0*/  SYNCS.PHASECHK.TRANS64.TRYWAIT P1, [R2+URZ+0xd0], R4 ;  /* 0x0000d004020075a7 */ /* 0x0022a400080211ff */
[----:B--2---:R-:W-:Y:S05]  /*9100*/  @!P1 NANOSLEEP.SYNCS 0x989680 ;  /* 0x009896800000995d */ /* 0x004fea0003900000 */
[----:B------:R-:W2:Y:S02]  /*9110*/  @!P1 SYNCS.PHASECHK.TRANS64 P1, [R2+URZ+0xd0], R4 ;  /* 0x0000d004020095a7 */ /* 0x000ea400080210ff */
[----:B--2---:R-:W-:Y:S05]  /*9120*/  @!P1 BRA `(.L_x_55) ;  /* 0xfffffffc00f09947 */ /* 0x004fea000383ffff */
[----:B------:R-:W-:Y:S05]  /*9130*/  BRA `(.L_x_164) ;  /* 0xffffffa000747947 */ /* 0x000fea000383ffff */
.L_x_58:
[----:B------:R-:W-:-:S07]  /*9140*/  MOV R0, UR4 ;  /* 0x0000000400007c02 */ /* 0x000fce0008000f00 */
.L_x_165:
[----:B-1----:R1:W2:Y:S02]  /*9150*/  SYNCS.PHASECHK.TRANS64.TRYWAIT P0, [R0+URZ+0xe0], R2 ;  /* 0x0000e002000075a7 */ /* 0x0022a400080011ff */
[----:B--2---:R-:W-:Y:S05]  /*9160*/  @!P0 NANOSLEEP.SYNCS 0x989680 ;  /* 0x009896800000895d */ /* 0x004fea0003900000 */
[----:B------:R-:W2:Y:S02]  /*9170*/  @!P0 SYNCS.PHASECHK.TRANS64 P0, [R0+URZ+0xe0], R2 ;  /* 0x0000e002000085a7 */ /* 0x000ea400080010ff */
[----:B--2---:R-:W-:Y:S05]  /*9180*/  @!P0 BRA `(.L_x_165) ;  /* 0xfffffffc00f08947 */ /* 0x004fea000383ffff */
[----:B------:R-:W-:Y:S05]  /*9190*/  BRA `(.L_x_57) ;  /* 0xffffffa000c87947 */ /* 0x000fea000383ffff */
.L_x_65:
[----:B-1----:R1:W2:Y:S02]  /*91a0*/  SYNCS.PHASECHK.TRANS64.TRYWAIT P1, [R0+URZ+0xd0], R2 ;  /* 0x0000d002000075a7 */ /* 0x0022a400080211ff */
[----:B--2---:R-:W-:Y:S05]  /*91b0*/  @!P1 NANOSLEEP.SYNCS 0x989680 ;  /* 0x009896800000995d */ /* 0x004fea0003900000 */
[----:B------:R-:W2:Y:S02]  /*91c0*/  @!P1 SYNCS.PHASECHK.TRANS64 P1, [R0+URZ+0xd0], R2 ;  /* 0x0000d002000095a7 */ /* 0x000ea400080210ff */
[----:B--2---:R-:W-:Y:S05]  /*91d0*/  @!P1 BRA `(.L_x_65) ;  /* 0xfffffffc00f09947 */ /* 0x004fea000383ffff */
[----:B------:R-:W-:Y:S05]  /*91e0*/  BRA `(.L_x_166) ;  /* 0xffffffa800407947 */ /* 0x000fea000383ffff */
.L_x_66:
[----:B------:R-:W-:-:S07]  /*91f0*/  MOV R2, UR31 ;  /* 0x0000001f00027c02 */ /* 0x000fce0008000f00 */
.L_x_167:
[----:B-1----:R1:W2:Y:S02]  /*9200*/  SYNCS.PHASECHK.TRANS64.TRYWAIT P0, [R2+URZ+0x110], R0 ;  /* 0x00011000020075a7 */ /* 0x0022a400080011ff */
[----:B--2---:R-:W-:Y:S05]  /*9210*/  @!P0 NANOSLEEP.SYNCS 0x989680 ;  /* 0x009896800000895d */ /* 0x004fea0003900000 */
[----:B------:R-:W2:Y:S02]  /*9220*/  @!P0 SYNCS.PHASECHK.TRANS64 P0, [R2+URZ+0x110], R0 ;  /* 0x00011000020085a7 */ /* 0x000ea400080010ff */
[----:B--2---:R-:W-:Y:S05]  /*9230*/  @!P0 BRA `(.L_x_167) ;  /* 0xfffffffc00f08947 */ /* 0x004fea000383ffff */
[----:B------:R-:W-:Y:S05]  /*9240*/  BRA `(.L_x_168) ;  /* 0xffffffa800907947 */ /* 0x000fea000383ffff */
.L_x_69:
[----:B------:R-:W-:Y:S07]  /*9250*/  MOV R0, UR5 ;  /* 0x0000000500007c02 */ /* 0x000fee0008000f00 */
.L_x_169:
[----:B-1----:R1:W2:Y:S02]  /*9260*/  SYNCS.PHASECHK.TRANS64.TRYWAIT P0, [R0+URZ], R2 ;  /* 0x00000002000075a7 */ /* 0x0022a400080011ff */
[----:B--2---:R-:W-:Y:S05]  /*9270*/  @!P0 NANOSLEEP.SYNCS 0x989680 ;  /* 0x009896800000895d */ /* 0x004fea0003900000 */
[----:B------:R-:W2:Y:S02]  /*9280*/  @!P0 SYNCS.PHASECHK.TRANS64 P0, [R0+URZ], R2 ;  /* 0x00000002000085a7 */ /* 0x000ea400080010ff */
[----:B--2---:R-:W-:Y:S05]  /*9290*/  @!P0 BRA `(.L_x_169) ;  /* 0xfffffffc00f08947 */ /* 0x004fea000383ffff */
[----:B------:R-:W-:Y:S05]  /*92a0*/  BRA `(.L_x_68) ;  /* 0xffffffa800ac7947 */ /* 0x000fea000383ffff */
.L_x_72:
[----:B------:R-:W-:-:S07]  /*92b0*/  MOV R0, UR4 ;  /* 0x0000000400007c02 */ /* 0x000fce0008000f00 */
.L_x_170:
[----:B--2---:R2:W4:Y:S02]  /*92c0*/  SYNCS.PHASECHK.TRANS64.TRYWAIT P0, [R0+URZ], R2 ;  /* 0x00000002000075a7 */ /* 0x00452400080011ff */
[----:B----4-:R-:W-:Y:S05]  /*92d0*/  @!P0 NANOSLEEP.SYNCS 0x989680 ;  /* 0x009896800000895d */ /* 0x010fea0003900000 */
[----:B------:R-:W4:Y:S02]  /*92e0*/  @!P0 SYNCS.PHASECHK.TRANS64 P0, [R0+URZ], R2 ;  /* 0x00000002000085a7 */ /* 0x000f2400080010ff */
[----:B----4-:R-:W-:Y:S05]  /*92f0*/  @!P0 BRA `(.L_x_170) ;  /* 0xfffffffc00f08947 */ /* 0x010fea000383ffff */
[----:B------:R-:W-:Y:S05]  /*9300*/  BRA `(.L_x_171) ;  /* 0xffffffac00887947 */ /* 0x000fea000383ffff */
.L_x_73:
[----:B------:R-:W-:-:S07]  /*9310*/  MOV R0, UR5 ;  /* 0x0000000500007c02 */ /* 0x000fce0008000f00 */
.L_x_172:
[----:B-1----:R1:W2:Y:S02]  /*9320*/  SYNCS.PHASECHK.TRANS64.TRYWAIT P0, [R0+URZ], R3 ;  /* 0x00000003000075a7 */ /* 0x0022a400080011ff */
[----:B--2---:R-:W-:Y:S05]  /*9330*/  @!P0 NANOSLEEP.SYNCS 0x989680 ;  /* 0x009896800000895d */ /* 0x004fea0003900000 */
[----:B------:R-:W2:Y:S02]  /*9340*/  @!P0 SYNCS.PHASECHK.TRANS64 P0, [R0+URZ], R3 ;  /* 0x00000003000085a7 */ /* 0x000ea400080010ff */
[----:B--2---:R-:W-:Y:S05]  /*9350*/  @!P0 BRA `(.L_x_172) ;  /* 0xfffffffc00f08947 */ /* 0x004fea000383ffff */
[----:B------:R-:W-:Y:S05]  /*9360*/  BRA `(.L_x_173) ;  /* 0xffffffac00947947 */ /* 0x000fea000383ffff */
.L_x_74:
[----:B------:R-:W-:-:S07]  /*9370*/  MOV R0, UR5 ;  /* 0x0000000500007c02 */ /* 0x000fce0008000f00 */
.L_x_174:
[----:B-1----:R1:W2:Y:S02]  /*9380*/  SYNCS.PHASECHK.TRANS64.TRYWAIT P0, [R0+URZ], R3 ;  /* 0x00000003000075a7 */ /* 0x0022a400080011ff */
[----:B--2---:R-:W-:Y:S05]  /*9390*/  @!P0 NANOSLEEP.SYNCS 0x989680 ;  /* 0x009896800000895d */ /* 0x004fea0003900000 */
[----:B------:R-:W2:Y:S02]  /*93a0*/  @!P0 SYNCS.PHASECHK.TRANS64 P0, [R0+URZ], R3 ;  /* 0x00000003000085a7 */ /* 0x000ea400080010ff */
[----:B--2---:R-:W-:Y:S05]  /*93b0*/  @!P0 BRA `(.L_x_174) ;  /* 0xfffffffc00f08947 */ /* 0x004fea000383ffff */
[----:B------:R-:W-:Y:S05]  /*93c0*/  BRA `(.L_x_175) ;  /* 0xffffffac00a07947 */ /* 0x000fea000383ffff */
.L_x_75:
[----:B-1----:R-:W-:-:S07]  /*93d0*/  MOV R0, UR4 ;  /* 0x0000000400007c02 */ /* 0x002fce0008000f00 */
.L_x_176:
[----:B-1----:R1:W2:Y:S02]  /*93e0*/  SYNCS.PHASECHK.TRANS64.TRYWAIT P0, [R0+URZ], R2 ;  /* 0x00000002000075a7 */ /* 0x0022a400080011ff */
[----:B--2---:R-:W-:Y:S05]  /*93f0*/  @!P0 NANOSLEEP.SYNCS 0x989680 ;  /* 0x009896800000895d */ /* 0x004fea0003900000 */
[----:B------:R-:W2:Y:S02]  /*9400*/  @!P0 SYNCS.PHASECHK.TRANS64 P0, [R0+URZ], R2 ;  /* 0x00000002000085a7 */ /* 0x000ea400080010ff */
[----:B--2---:R-:W-:Y:S05]  /*9410*/  @!P0 BRA `(.L_x_176) ;  /* 0xfffffffc00f08947 */ /* 0x004fea000383ffff */
[----:B------:R-:W-:Y:S05]  /*9420*/  BRA `(.L_x_177) ;  /* 0xffffffac00ac7947 */ /* 0x000fea000383ffff */
.L_x_80:
[----:B--2---:R2:W3:Y:S02]  /*9430*/  SYNCS.PHASECHK.TRANS64.TRYWAIT P0, [R12+URZ+0xd0], R0 ;  /* 0x0000d0000c0075a7 */ /* 0x0044e400080011ff */
[----:B---3--:R-:W-:Y:S05]  /*9440*/  @!P0 NANOSLEEP.SYNCS 0x989680 ;  /* 0x009896800000895d */ /* 0x008fea0003900000 */
[----:B------:R-:W3:Y:S02]  /*9450*/  @!P0 SYNCS.PHASECHK.TRANS64 P0, [R12+URZ+0xd0], R0 ;  /* 0x0000d0000c0085a7 */ /* 0x000ee400080010ff */
[----:B---3--:R-:W-:Y:S05]  /*9460*/  @!P0 BRA `(.L_x_80) ;  /* 0xfffffffc00f08947 */ /* 0x008fea000383ffff */
[----:B------:R-:W-:Y:S05]  /*9470*/  BRA `(.L_x_178) ;  /* 0xffffffb000dc7947 */ /* 0x000fea000383ffff */
.L_x_83:
[----:B--2---:R-:W-:Y:S07]  /*9480*/  MOV R0, UR21 ;  /* 0x0000001500007c02 */ /* 0x004fee0008000f00 */
.L_x_179:
[----:B--2---:R2:W3:Y:S02]  /*9490*/  SYNCS.PHASECHK.TRANS64.TRYWAIT P2, [R0+URZ+0xc8], R6 ;  /* 0x0000c806000075a7 */ /* 0x0044e400080411ff */
[----:B---3--:R-:W-:Y:S05]  /*94a0*/  @!P2 NANOSLEEP.SYNCS 0x989680 ;  /* 0x009896800000a95d */ /* 0x008fea0003900000 */
[----:B------:R-:W3:Y:S02]  /*94b0*/  @!P2 SYNCS.PHASECHK.TRANS64 P2, [R0+URZ+0xc8], R6 ;  /* 0x0000c8060000a5a7 */ /* 0x000ee400080410ff */
[----:B---3--:R-:W-:Y:S05]  /*94c0*/  @!P2 BRA `(.L_x_179) ;  /* 0xfffffffc00f0a947 */ /* 0x008fea000383ffff */
[----:B------:R-:W-:Y:S05]  /*94d0*/  BRA `(.L_x_82) ;  /* 0xffffffb800447947 */ /* 0x000fea000383ffff */
.L_x_86:
[----:B------:R-:W-:Y:S07]  /*94e0*/  MOV R0, UR21 ;  /* 0x0000001500007c02 */ /* 0x000fee0008000f00 */
.L_x_180:
[----:B--2---:R2:W3:Y:S02]  /*94f0*/  SYNCS.PHASECHK.TRANS64.TRYWAIT P0, [R0+URZ+0xa0], R9 ;  /* 0x0000a009000075a7 */ /* 0x0044e400080011ff */
[----:B---3--:R-:W-:Y:S05]  /*9500*/  @!P0 NANOSLEEP.SYNCS 0x989680 ;  /* 0x009896800000895d */ /* 0x008fea0003900000 */
[----:B------:R-:W3:Y:S02]  /*9510*/  @!P0 SYNCS.PHASECHK.TRANS64 P0, [R0+URZ+0xa0], R9 ;  /* 0x0000a009000085a7 */ /* 0x000ee400080010ff */
[----:B---3--:R-:W-:Y:S05]  /*9520*/  @!P0 BRA `(.L_x_180) ;  /* 0xfffffffc00f08947 */ /* 0x008fea000383ffff */
[----:B------:R-:W-:Y:S05]  /*9530*/  BRA `(.L_x_181) ;  /* 0xffffffb800a07947 */ /* 0x000fea000383ffff */
.L_x_87:
[----:B------:R-:W-:Y:S07]  /*9540*/  MOV R0, UR21 ;  /* 0x0000001500007c02 */ /* 0x000fee0008000f00 */
.L_x_182:
[----:B--2---:R2:W3:Y:S02]  /*9550*/  SYNCS.PHASECHK.TRANS64.TRYWAIT P0, [R0+URZ+0xa8], R9 ;  /* 0x0000a809000075a7 */ /* 0x0044e400080011ff */
[----:B---3--:R-:W-:Y:S05]  /*9560*/  @!P0 NANOSLEEP.SYNCS 0x989680 ;  /* 0x009896800000895d */ /* 0x008fea0003900000 */
[----:B------:R-:W3:Y:S02]  /*9570*/  @!P0 SYNCS.PHASECHK.TRANS64 P0, [R0+URZ+0xa8], R9 ;  /* 0x0000a809000085a7 */ /* 0x000ee400080010ff */
[----:B---3--:R-:W-:Y:S05]  /*9580*/  @!P0 BRA `(.L_x_182) ;  /* 0xfffffffc00f08947 */ /* 0x008fea000383ffff */
[----:B------:R-:W-:Y:S05]  /*9590*/  BRA `(.L_x_183) ;  /* 0xffffffb800d87947 */ /* 0x000fea000383ffff */
.L_x_88:
[----:B------:R-:W-:Y:S07]  /*95a0*/  MOV R0, UR21 ;  /* 0x0000001500007c02 */ /* 0x000fee0008000f00 */
.L_x_184:
[----:B--2---:R2:W3:Y:S02]  /*95b0*/  SYNCS.PHASECHK.TRANS64.TRYWAIT P0, [R0+URZ+0xb0], R9 ;  /* 0x0000b009000075a7 */ /* 0x0044e400080011ff */
[----:B---3--:R-:W-:Y:S05]  /*95c0*/  @!P0 NANOSLEEP.SYNCS 0x989680 ;  /* 0x009896800000895d */ /* 0x008fea0003900000 */
[----:B------:R-:W3:Y:S02]  /*95d0*/  @!P0 SYNCS.PHASECHK.TRANS64 P0, [R0+URZ+0xb0], R9 ;  /* 0x0000b009000085a7 */ /* 0x000ee400080010ff */
[----:B---3--:R-:W-:Y:S05]  /*95e0*/  @!P0 BRA `(.L_x_184) ;  /* 0xfffffffc00f08947 */ /* 0x008fea000383ffff */
[----:B------:R-:W-:Y:S05]  /*95f0*/  BRA `(.L_x_185) ;  /* 0xffffffbc001c7947 */ /* 0x000fea000383ffff */
.L_x_89:
[----:B------:R-:W-:Y:S07]  /*9600*/  MOV R0, UR21 ;  /* 0x0000001500007c02 */ /* 0x000fee0008000f00 */
.L_x_186:
[----:B--2---:R2:W3:Y:S02]  /*9610*/  SYNCS.PHASECHK.TRANS64.TRYWAIT P0, [R0+URZ+0xb8], R9 ;  /* 0x0000b809000075a7 */ /* 0x0044e400080011ff */
[----:B---3--:R-:W-:Y:S05]  /*9620*/  @!P0 NANOSLEEP.SYNCS 0x989680 ;  /* 0x009896800000895d */ /* 0x008fea0003900000 */
[----:B------:R-:W3:Y:S02]  /*9630*/  @!P0 SYNCS.PHASECHK.TRANS64 P0, [R0+URZ+0xb8], R9 ;  /* 0x0000b809000085a7 */ /* 0x000ee400080010ff */
[----:B---3--:R-:W-:Y:S05]  /*9640*/  @!P0 BRA `(.L_x_186) ;  /* 0xfffffffc00f08947 */ /* 0x008fea000383ffff */
[----:B------:R-:W-:Y:S05]  /*9650*/  BRA `(.L_x_187) ;  /* 0xffffffbc005c7947 */ /* 0x000fea000383ffff */
.L_x_91:
[----:B------:R-:W-:-:S07]  /*9660*/  MOV R0, UR21 ;  /* 0x0000001500007c02 */ /* 0x000fce0008000f00 */
.L_x_188:
[----:B---3--:R3:W4:Y:S02]  /*9670*/  SYNCS.PHASECHK.TRANS64.TRYWAIT P0, [R0+URZ+0xa0], R2 ;  /* 0x0000a002000075a7 */ /* 0x00872400080011ff */
[----:B----4-:R-:W-:Y:S05]  /*9680*/  @!P0 NANOSLEEP.SYNCS 0x989680 ;  /* 0x009896800000895d */ /* 0x010fea0003900000 */
[----:B------:R-:W4:Y:S02]  /*9690*/  @!P0 SYNCS.PHASECHK.TRANS64 P0, [R0+URZ+0xa0], R2 ;  /* 0x0000a002000085a7 */ /* 0x000f2400080010ff */
[----:B----4-:R-:W-:Y:S05]  /*96a0*/  @!P0 BRA `(.L_x_188) ;  /* 0xfffffffc00f08947 */ /* 0x010fea000383ffff */
[----:B------:R-:W-:Y:S05]  /*96b0*/  BRA `(.L_x_189) ;  /* 0xffffffbc00d47947 */ /* 0x000fea000383ffff */
.L_x_92:
[----:B---3--:R-:W-:-:S07]  /*96c0*/  MOV R0, UR21 ;  /* 0x0000001500007c02 */ /* 0x008fce0008000f00 */
.L_x_190:
[----:B---3--:R3:W4:Y:S02]  /*96d0*/  SYNCS.PHASECHK.TRANS64.TRYWAIT P0, [R0+URZ+0xa8], R2 ;  /* 0x0000a802000075a7 */ /* 0x00872400080011ff */
[----:B----4-:R-:W-:Y:S05]  /*96e0*/  @!P0 NANOSLEEP.SYNCS 0x989680 ;  /* 0x009896800000895d */ /* 0x010fea0003900000 */
[----:B------:R-:W4:Y:S02]  /*96f0*/  @!P0 SYNCS.PHASECHK.TRANS64 P0, [R0+URZ+0xa8], R2 ;  /* 0x0000a802000085a7 */ /* 0x000f2400080010ff */
[----:B----4-:R-:W-:Y:S05]  /*9700*/  @!P0 BRA `(.L_x_190) ;  /* 0xfffffffc00f08947 */ /* 0x010fea000383ffff */
[----:B------:R-:W-:Y:S05]  /*9710*/  BRA `(.L_x_191) ;  /* 0xffffffbc00c47947 */ /* 0x000fea000383ffff */
.L_x_93:
[----:B---3--:R-:W-:-:S07]  /*9720*/  MOV R0, UR21 ;  /* 0x0000001500007c02 */ /* 0x008fce0008000f00 */
.L_x_192:
[----:B---3--:R3:W4:Y:S02]  /*9730*/  SYNCS.PHASECHK.TRANS64.TRYWAIT P0, [R0+URZ+0xb0], R2 ;  /* 0x0000b002000075a7 */ /* 0x00872400080011ff */
[----:B----4-:R-:W-:Y:S05]  /*9740*/  @!P0 NANOSLEEP.SYNCS 0x989680 ;  /* 0x009896800000895d */ /* 0x010fea0003900000 */
[----:B------:R-:W4:Y:S02]  /*9750*/  @!P0 SYNCS.PHASECHK.TRANS64 P0, [R0+URZ+0xb0], R2 ;  /* 0x0000b002000085a7 */ /* 0x000f2400080010ff */
[----:B----4-:R-:W-:Y:S05]  /*9760*/  @!P0 BRA `(.L_x_192) ;  /* 0xfffffffc00f08947 */ /* 0x010fea000383ffff */
[----:B------:R-:W-:Y:S05]  /*9770*/  BRA `(.L_x_193) ;  /* 0xffffffbc00b47947 */ /* 0x000fea000383ffff */
.L_x_95:
[----:B--2---:R2:W3:Y:S02]  /*9780*/  SYNCS.PHASECHK.TRANS64.TRYWAIT P0, [R3+URZ+0xd0], R0 ;  /* 0x0000d000030075a7 */ /* 0x0044e400080011ff */
[----:B---3--:R-:W-:Y:S05]  /*9790*/  @!P0 NANOSLEEP.SYNCS 0x989680 ;  /* 0x009896800000895d */ /* 0x008fea0003900000 */
[----:B------:R-:W3:Y:S02]  /*97a0*/  @!P0 SYNCS.PHASECHK.TRANS64 P0, [R3+URZ+0xd0], R0 ;  /* 0x0000d000030085a7 */ /* 0x000ee400080010ff */
[----:B---3--:R-:W-:Y:S05]  /*97b0*/  @!P0 BRA `(.L_x_95) ;  /* 0xfffffffc00f08947 */ /* 0x008fea000383ffff */
[----:B------:R-:W-:Y:S05]  /*97c0*/  BRA `(.L_x_194) ;  /* 0xffffffc000887947 */ /* 0x000fea000383ffff */
.L_x_106:
[----:B-1----:R-:W-:Y:S04]  /*97d0*/  MOV R0, UR44 ;  /* 0x0000002c00007c02 */ /* 0x002fe80008000f00 */
[----:B------:R1:W2:Y:S03]  /*97e0*/  SYNCS.PHASECHK.TRANS64.TRYWAIT P0, [R0+URZ+0x80], R3 ;  /* 0x00008003000075a7 */ /* 0x0002a600080011ff */
[----:B--2---:R-:W-:Y:S05]  /*97f0*/  @!P0 NANOSLEEP.SYNCS 0x989680 ;  /* 0x009896800000895d */ /* 0x004fea0003900000 */
[----:B------:R-:W2:Y:S02]  /*9800*/  @!P0 SYNCS.PHASECHK.TRANS64 P0, [R0+URZ+0x80], R3 ;  /* 0x00008003000085a7 */ /* 0x000ea400080010ff */
[----:B--2---:R-:W-:Y:S05]  /*9810*/  @!P0 BRA `(.L_x_106) ;  /* 0xfffffffc00ec8947 */ /* 0x004fea000383ffff */
[----:B------:R-:W-:Y:S05]  /*9820*/  BRA `(.L_x_105) ;  /* 0xffffffcc00dc7947 */ /* 0x000fea000383ffff */
.L_x_108:
[----:B-1----:R1:W3:Y:S02]  /*9830*/  SYNCS.PHASECHK.TRANS64.TRYWAIT P1, [R26+URZ+0xf0], R2 ;  /* 0x0000f0021a0075a7 */ /* 0x0022e400080211ff */
[----:B---3--:R-:W-:Y:S05]  /*9840*/  @!P1 NANOSLEEP.SYNCS 0x989680 ;  /* 0x009896800000995d */ /* 0x008fea0003900000 */
[----:B------:R-:W3:Y:S02]  /*9850*/  @!P1 SYNCS.PHASECHK.TRANS64 P1, [R26+URZ+0xf0], R2 ;  /* 0x0000f0021a0095a7 */ /* 0x000ee400080210ff */
[----:B---3--:R-:W-:Y:S05]  /*9860*/  @!P1 BRA `(.L_x_108) ;  /* 0xfffffffc00f09947 */ /* 0x008fea000383ffff */
[----:B------:R-:W-:Y:S05]  /*9870*/  BRA `(.L_x_107) ;  /* 0xffffffd000007947 */ /* 0x000fea000383ffff */
.L_x_117:
[----:B---3--:R3:W4:Y:S02]  /*9880*/  SYNCS.PHASECHK.TRANS64.TRYWAIT P0, [R4+URZ+0x80], R0 ;  /* 0x00008000040075a7 */ /* 0x00872400080011ff */
[----:B----4-:R-:W-:Y:S05]  /*9890*/  @!P0 NANOSLEEP.SYNCS 0x989680 ;  /* 0x009896800000895d */ /* 0x010fea0003900000 */
[----:B------:R-:W4:Y:S02]  /*98a0*/  @!P0 SYNCS.PHASECHK.TRANS64 P0, [R4+URZ+0x80], R0 ;  /* 0x00008000040085a7 */ /* 0x000f2400080010ff */
[----:B----4-:R-:W-:Y:S05]  /*98b0*/  @!P0 BRA `(.L_x_117) ;  /* 0xfffffffc00f08947 */ /* 0x010fea000383ffff */
[----:B------:R-:W-:Y:S05]  /*98c0*/  BRA `(.L_x_116) ;  /* 0xffffffd400ec7947 */ /* 0x000fea000383ffff */
.L_x_125:
[----:B-1----:R1:W4:Y:S02]  /*98d0*/  SYNCS.PHASECHK.TRANS64.TRYWAIT P0, [R2+URZ+0x80], R4 ;  /* 0x00008004020075a7 */ /* 0x00232400080011ff */
[----:B----4-:R-:W-:Y:S05]  /*98e0*/  @!P0 NANOSLEEP.SYNCS 0x989680 ;  /* 0x009896800000895d */ /* 0x010fea0003900000 */
[----:B------:R-:W4:Y:S02]  /*98f0*/  @!P0 SYNCS.PHASECHK.TRANS64 P0, [R2+URZ+0x80], R4 ;  /* 0x00008004020085a7 */ /* 0x000f2400080010ff */
[----:B----4-:R-:W-:Y:S05]  /*9900*/  @!P0 BRA `(.L_x_125) ;  /* 0xfffffffc00f08947 */ /* 0x010fea000383ffff */
[----:B------:R-:W-:Y:S05]  /*9910*/  BRA `(.L_x_124) ;  /* 0xffffffdc00f87947 */ /* 0x000fea000383ffff */
.L_x_133:
[----:B---3--:R3:W4:Y:S02]  /*9920*/  SYNCS.PHASECHK.TRANS64.TRYWAIT P0, [R3+URZ+0x80], R0 ;  /* 0x00008000030075a7 */ /* 0x00872400080011ff */
[----:B----4-:R-:W-:Y:S05]  /*9930*/  @!P0 NANOSLEEP.SYNCS 0x989680 ;  /* 0x009896800000895d */ /* 0x010fea0003900000 */
[----:B------:R-:W4:Y:S02]  /*9940*/  @!P0 SYNCS.PHASECHK.TRANS64 P0, [R3+URZ+0x80], R0 ;  /* 0x00008000030085a7 */ /* 0x000f2400080010ff */
[----:B----4-:R-:W-:Y:S05]  /*9950*/  @!P0 BRA `(.L_x_133) ;  /* 0xfffffffc00f08947 */ /* 0x010fea000383ffff */
[----:B------:R-:W-:Y:S05]  /*9960*/  BRA `(.L_x_132) ;  /* 0xffffffe800007947 */ /* 0x000fea000383ffff */
        .weak           $__internal_0_$__cuda_sm10x_tcgen05_guardrail_trap_col_being_dealloced_not_returned_by_alloc
        .type           $__internal_0_$__cuda_sm10x_tcgen05_guardrail_trap_col_being_dealloced_not_returned_by_alloc,@function
        .size           $__internal_0_$__cuda_sm10x_tcgen05_guardrail_trap_col_being_dealloced_not_returned_by_alloc,($__internal_1_$__cuda_sm10x_tcgen05_guardrail_trap_phase_invalid_during_alloc - $__internal_0_$__cuda_sm10x_tcgen05_guardrail_trap_col_being_dealloced_not_returned_by_alloc)
$__internal_0_$__cuda_sm10x_tcgen05_guardrail_trap_col_being_dealloced_not_returned_by_alloc:
[----:B------:R-:W-:Y:S05]  /*9970*/  BPT.TRAP 0x1 ;  /* 0x000000040000795c */ /* 0x000fea0000300000 */
[----:B------:R-:W-:-:S04]  /*9980*/  HFMA2 R3, -RZ, RZ, 0, 0 ;  /* 0x00000000ff037431 */ /* 0x000fc800000001ff */
[----:B------:R-:W-:Y:S05]  /*9990*/  RET.REL.NODEC R2 `(_ZN7cutlass13device_kernelINS_4gemm6kernel13GemmUniversalIN4cute5tupleIJiiiiEEENS1_10collective13CollectiveMmaINS1_35MainloopSm100TmaUmmaWarpSpecializedILi8ELi2ELi4ENS5_IJNS4_1CILi4EEESB_NSA_ILi1EEEEEEEENS5_IJNSA_ILi64EEENSA_ILi128EEESF_EEENS_10bfloat16_tENS5_IJlSC_lEEESI_SJ_NS4_8TiledMMAINS4_8MMA_AtomIJNS4_20SM100_MMA_F16BF16_SSISI_SI_fLi64ELi128ELNS4_4UMMA5MajorE0ELSO_0ELNSN_7ScaleInE0ELSP_0EEEEEENS4_6LayoutINS5_IJSC_SC_SC_EEENS5_IJNSA_ILi0EEESU_SU_EEEEENS5_IJNS4_10UnderscoreESX_SX_EEEEENS4_23SM90_TMA_LOAD_MULTICASTENS4_14ComposedLayoutINS4_7SwizzleILi3ELi4ELi3EEENS4_18smem_ptr_flag_bitsILi16EEENSS_INS5_IJNSA_ILi8EEESF_EEENS5_IJSF_SC_EEEEEEEvNS4_8identityES10_S1A_vS1B_EENS_8epilogue10collective18CollectiveEpilogueINS1D_23Sm100TmaWarpSpecializedILi4ELi2ELi16ELb1ELb0EEEJSH_NS5_IJNSS_ISF_SC_EENSS_INSA_ILi32EEESC_EEEEESI_SJ_SI_SJ_NS1D_6fusion15FusionCallbacksIS1H_NS1M_17LinearCombinationISI_fSI_fLNS_15FloatRoundStyleE2EEESH_S1L_JEEENS4_5SM1004TMEM4LOAD26SM100_TMEM_LOAD_16dp256b4xENS4_13SM90_TMA_LOADENS11_INS12_ILi2ELi4ELi3EEES15_NSS_INS5_IJS16_S1J_EEENS5_IJS1J_SC_EEEEEEENS4_17SM75_U32x4_LDSM_NENS4_14SM90_TMA_STOREES21_NS4_17SM90_U32x4_STSM_NENS4_39AutoVectorizingCopyWithAssumedAlignmentILi128EEEEEEvvEEEEvNT_6ParamsE) ;  /* 0xffffff6402987950 */ /* 0x000fea0003c3ffff */
        .weak           $__internal_1_$__cuda_sm10x_tcgen05_guardrail_trap_phase_invalid_during_alloc
        .type           $__internal_1_$__cuda_sm10x_tcgen05_guardrail_trap_phase_invalid_during_alloc,@function
        .size           $__internal_1_$__cuda_sm10x_tcgen05_guardrail_trap_phase_invalid_during_alloc,($__internal_2_$__cuda_sm10x_tcgen05_guardrail_trap_unallocated_columns_being_dealloced - $__internal_1_$__cuda_sm10x_tcgen05_guardrail_trap_phase_invalid_during_alloc)
$__internal_1_$__cuda_sm10x_tcgen05_guardrail_trap_phase_invalid_during_alloc:
[----:B------:R-:W-:Y:S05]  /*99a0*/  BPT.TRAP 0x1 ;  /* 0x000000040000795c */ /* 0x000fea0000300000 */
[----:B------:R-:W-:-:S04]  /*99b0*/  MOV R5, 0x0 ;  /* 0x0000000000057802 */ /* 0x000fc80000000f00 */
[----:B------:R-:W-:Y:S05]  /*99c0*/  RET.REL.NODEC R4 `(_ZN7cutlass13device_kernelINS_4gemm6kernel13GemmUniversalIN4cute5tupleIJiiiiEEENS1_10collective13CollectiveMmaINS1_35MainloopSm100TmaUmmaWarpSpecializedILi8ELi2ELi4ENS5_IJNS4_1CILi4EEESB_NSA_ILi1EEEEEEEENS5_IJNSA_ILi64EEENSA_ILi128EEESF_EEENS_10bfloat16_tENS5_IJlSC_lEEESI_SJ_NS4_8TiledMMAINS4_8MMA_AtomIJNS4_20SM100_MMA_F16BF16_SSISI_SI_fLi64ELi128ELNS4_4UMMA5MajorE0ELSO_0ELNSN_7ScaleInE0ELSP_0EEEEEENS4_6LayoutINS5_IJSC_SC_SC_EEENS5_IJNSA_ILi0EEESU_SU_EEEEENS5_IJNS4_10UnderscoreESX_SX_EEEEENS4_23SM90_TMA_LOAD_MULTICASTENS4_14ComposedLayoutINS4_7SwizzleILi3ELi4ELi3EEENS4_18smem_ptr_flag_bitsILi16EEENSS_INS5_IJNSA_ILi8EEESF_EEENS5_IJSF_SC_EEEEEEEvNS4_8identityES10_S1A_vS1B_EENS_8epilogue10collective18CollectiveEpilogueINS1D_23Sm100TmaWarpSpecializedILi4ELi2ELi16ELb1ELb0EEEJSH_NS5_IJNSS_ISF_SC_EENSS_INSA_ILi32EEESC_EEEEESI_SJ_SI_SJ_NS1D_6fusion15FusionCallbacksIS1H_NS1M_17LinearCombinationISI_fSI_fLNS_15FloatRoundStyleE2EEESH_S1L_JEEENS4_5SM1004TMEM4LOAD26SM100_TMEM_LOAD_16dp256b4xENS4_13SM90_TMA_LOADENS11_INS12_ILi2ELi4ELi3EEES15_NSS_INS5_IJS16_S1J_EEENS5_IJS1J_SC_EEEEEEENS4_17SM75_U32x4_LDSM_NENS4_14SM90_TMA_STOREES21_NS4_17SM90_U32x4_STSM_NENS4_39AutoVectorizingCopyWithAssumedAlignmentILi128EEEEEEvvEEEEvNT_6ParamsE) ;  /* 0xffffff64048c7950 */ /* 0x000fea0003c3ffff */
        .weak           $__internal_2_$__cuda_sm10x_tcgen05_guardrail_trap_unallocated_columns_being_dealloced
        .type           $__internal_2_$__cuda_sm10x_tcgen05_guardrail_trap_unallocated_columns_being_dealloced,@function
        .size           $__internal_2_$__cuda_sm10x_tcgen05_guardrail_trap_unallocated_columns_being_dealloced,(.L_x_196 - $__internal_2_$__cuda_sm10x_tcgen05_guardrail_trap_unallocated_columns_being_dealloced)
$__internal_2_$__cuda_sm10x_tcgen05_guardrail_trap_unallocated_columns_being_dealloced:
[----:B------:R-:W-:Y:S05]  /*99d0*/  BPT.TRAP 0x1 ;  /* 0x000000040000795c */ /* 0x000fea0000300000 */
[----:B------:R-:W-:-:S04]  /*99e0*/  HFMA2 R3, -RZ, RZ, 0, 0 ;  /* 0x00000000ff037431 */ /* 0x000fc800000001ff */
[----:B------:R-:W-:Y:S05]  /*99f0*/  RET.REL.NODEC R2 `(_ZN7cutlass13device_kernelINS_4gemm6kernel13GemmUniversalIN4cute5tupleIJiiiiEEENS1_10collective13CollectiveMmaINS1_35MainloopSm100TmaUmmaWarpSpecializedILi8ELi2ELi4ENS5_IJNS4_1CILi4EEESB_NSA_ILi1EEEEEEEENS5_IJNSA_ILi64EEENSA_ILi128EEESF_EEENS_10bfloat16_tENS5_IJlSC_lEEESI_SJ_NS4_8TiledMMAINS4_8MMA_AtomIJNS4_20SM100_MMA_F16BF16_SSISI_SI_fLi64ELi128ELNS4_4UMMA5MajorE0ELSO_0ELNSN_7ScaleInE0ELSP_0EEEEEENS4_6LayoutINS5_IJSC_SC_SC_EEENS5_IJNSA_ILi0EEESU_SU_EEEEENS5_IJNS4_10UnderscoreESX_SX_EEEEENS4_23SM90_TMA_LOAD_MULTICASTENS4_14ComposedLayoutINS4_7SwizzleILi3ELi4ELi3EEENS4_18smem_ptr_flag_bitsILi16EEENSS_INS5_IJNSA_ILi8EEESF_EEENS5_IJSF_SC_EEEEEEEvNS4_8identityES10_S1A_vS1B_EENS_8epilogue10collective18CollectiveEpilogueINS1D_23Sm100TmaWarpSpecializedILi4ELi2ELi16ELb1ELb0EEEJSH_NS5_IJNSS_ISF_SC_EENSS_INSA_ILi32EEESC_EEEEESI_SJ_SI_SJ_NS1D_6fusion15FusionCallbacksIS1H_NS1M_17LinearCombinationISI_fSI_fLNS_15FloatRoundStyleE2EEESH_S1L_JEEENS4_5SM1004TMEM4LOAD26SM100_TMEM_LOAD_16dp256b4xENS4_13SM90_TMA_LOADENS11_INS12_ILi2ELi4ELi3EEES15_NSS_INS5_IJS16_S1J_EEENS5_IJS1J_SC_EEEEEEENS4_17SM75_U32x4_LDSM_NENS4_14SM90_TMA_STOREES21_NS4_17SM90_U32x4_STSM_NENS4_39AutoVectorizingCopyWithAssumedAlignmentILi128EEEEEEvvEEEEvNT_6ParamsE) ;  /* 0xffffff6402807950 */ /* 0x000fea0003c3ffff */
.L_x_195:
[----:B------:R-:W-:-:S00]  /*9a00*/  BRA `(.L_x_195) ;  /* 0xfffffffc00fc7947 */ /* 0x000fc0000383ffff */
[----:B------:R-:W-:-:S00]  /*9a10*/  NOP ;  /* 0x0000000000007918 */ /* 0x000fc00000000000 */
        /* <DEDUP_REMOVED lines=14> */
.L_x_196:


//--------------------- .nv.global.init           --------------------------
	.section	.nv.global.init,"aw",@progbits
.nv.global.init:
	.type		$str$27,@object
	.size		$str$27,($str$28 - $str$27)
$str$27:
        /*0000*/ 	.byte	0x28, 0x61, 0x64, 0x64, 0x72, 0x65, 0x73, 0x73, 0x20, 0x26, 0x20, 0x6d, 0x61, 0x73, 0x6b, 0x29
        /*0010*/ 	.byte	0x20, 0x3d, 0x3d, 0x20, 0x30, 0x00
	.type		$str$28,@object
	.size		$str$28,($str$26 - $str$28)
$str$28:
        /*0016*/ 	.byte	0x2f, 0x74, 0x6d, 0x70, 0x2f, 0x63, 0x75, 0x74, 0x6c, 0x61, 0x73, 0x73, 0x5f, 0x73, 0x77, 0x65
        /*0026*/ 	.byte	0x65, 0x70, 0x5f, 0x73, 0x72, 0x63, 0x2f, 0x69, 0x6e, 0x63, 0x6c, 0x75, 0x64, 0x65, 0x2f, 0x63
        /*0036*/ 	.byte	0x75, 0x74, 0x65, 0x2f, 0x70, 0x6f, 0x69, 0x6e, 0x74, 0x65, 0x72, 0x5f, 0x66, 0x6c, 0x61, 0x67
        /*0046*/ 	.byte	0x67, 0x65, 0x64, 0x2e, 0x68, 0x70, 0x70, 0x00
	.type		$str$26,@object
	.size		$str$26,($str$25 - $str$26)
$str$26:
        /*004e*/ 	.byte	0x2f, 0x74, 0x6d, 0x70, 0x2f, 0x63, 0x75, 0x74, 0x6c, 0x61, 0x73, 0x73, 0x5f, 0x73, 0x77, 0x65
        /*005e*/ 	.byte	0x65, 0x70, 0x5f, 0x73, 0x72, 0x63, 0x2f, 0x69, 0x6e, 0x63, 0x6c, 0x75, 0x64, 0x65, 0x2f, 0x63
        /*006e*/ 	.byte	0x75, 0x74, 0x65, 0x2f, 0x61, 0x74, 0x6f, 0x6d, 0x2f, 0x63, 0x6f, 0x70, 0x79, 0x5f, 0x74, 0x72
        /*007e*/ 	.byte	0x61, 0x69, 0x74, 0x73, 0x5f, 0x73, 0x6d, 0x31, 0x30, 0x30, 0x2e, 0x68, 0x70, 0x70, 0x00
	.type		$str$25,@object
	.size		$str$25,(__unnamed_1 - $str$25)
$str$25:
        /*008d*/ 	.byte	0x28, 0x28, 0x75, 0x69, 0x6e, 0x74, 0x33, 0x32, 0x5f, 0x74, 0x28, 0x74, 0x68, 0x72, 0x65, 0x61
        /*009d*/ 	.byte	0x64, 0x49, 0x64, 0x78, 0x2e, 0x78, 0x29, 0x20, 0x2f, 0x20, 0x33, 0x32, 0x29, 0x20, 0x25, 0x20
        /*00ad*/ 	.byte	0x34, 0x29, 0x20, 0x3d, 0x3d, 0x20, 0x28, 0x28, 0x28, 0x74, 0x6d, 0x65, 0x6d, 0x5f, 0x61, 0x64
        /*00bd*/ 	.byte	0x64, 0x72, 0x20, 0x3e, 0x3e, 0x20, 0x31, 0x36, 0x29, 0x20, 0x2f, 0x20, 0x33, 0x32, 0x29, 0x20
        /*00cd*/ 	.byte	0x25, 0x20, 0x34, 0x29, 0x00
	.type		__unnamed_1,@object
	.size		__unnamed_1,(__unnamed_2 - __unnamed_1)
__unnamed_1:
        /*00d2*/ 	.byte	0x61, 0x75, 0x74, 0x6f, 0x20, 0x63, 0x75, 0x74, 0x65, 0x3a, 0x3a, 0x61, 0x73, 0x5f, 0x70, 0x6f
        /* <DEDUP_REMOVED lines=24> */
        /*0262*/ 	.byte	0x30, 0x34, 0x38, 0x3e, 0x3e, 0x3e, 0x3e, 0x5d, 0x00
	.type		__unnamed_2,@object
	.size		__unnamed_2,(.L_2 - __unnamed_2)
__unnamed_2:
        /* <DEDUP_REMOVED lines=45> */
        /*053b*/ 	.byte	0x3e, 0x3e, 0x3e, 0x5d, 0x00
.L_2:


//--------------------- .nv.shared._ZN7cutlass13device_kernelINS_4gemm6kernel13GemmUniversalIN4cute5tupleIJiiiiEEENS1_10collective13CollectiveMmaINS1_35MainloopSm100TmaUmmaWarpSpecializedILi8ELi2ELi4ENS5_IJNS4_1CILi4EEESB_NSA_ILi1EEEEEEEENS5_IJNSA_ILi64EEENSA_ILi128EEESF_EEENS_10bfloat16_tENS5_IJlSC_lEEESI_SJ_NS4_8TiledMMAINS4_8MMA_AtomIJNS4_20SM100_MMA_F16BF16_SSISI_SI_fLi64ELi128ELNS4_4UMMA5MajorE0ELSO_0ELNSN_7ScaleInE0ELSP_0EEEEEENS4_6LayoutINS5_IJSC_SC_SC_EEENS5_IJNSA_ILi0EEESU_SU_EEEEENS5_IJNS4_10UnderscoreESX_SX_EEEEENS4_23SM90_TMA_LOAD_MULTICASTENS4_14ComposedLayoutINS4_7SwizzleILi3ELi4ELi3EEENS4_18smem_ptr_flag_bitsILi16EEENSS_INS5_IJNSA_ILi8EEESF_EEENS5_IJSF_SC_EEEEEEEvNS4_8identityES10_S1A_vS1B_EENS_8epilogue10collective18CollectiveEpilogueINS1D_23Sm100TmaWarpSpecializedILi4ELi2ELi16ELb1ELb0EEEJSH_NS5_IJNSS_ISF_SC_EENSS_INSA_ILi32EEESC_EEEEESI_SJ_SI_SJ_NS1D_6fusion15FusionCallbacksIS1H_NS1M_17LinearCombinationISI_fSI_fLNS_15FloatRoundStyleE2EEESH_S1L_JEEENS4_5SM1004TMEM4LOAD26SM100_TMEM_LOAD_16dp256b4xENS4_13SM90_TMA_LOADENS11_INS12_ILi2ELi4ELi3EEES15_NSS_INS5_IJS16_S1J_EEENS5_IJS1J_SC_EEEEEEENS4_17SM75_U32x4_LDSM_NENS4_14SM90_TMA_STOREES21_NS4_17SM90_U32x4_STSM_NENS4_39AutoVectorizingCopyWithAssumedAlignmentILi128EEEEEEvvEEEEvNT_6ParamsE --------------------------
	.section	.nv.shared._ZN7cutlass13device_kernelINS_4gemm6kernel13GemmUniversalIN4cute5tupleIJiiiiEEENS1_10collective13CollectiveMmaINS1_35MainloopSm100TmaUmmaWarpSpecializedILi8ELi2ELi4ENS5_IJNS4_1CILi4EEESB_NSA_ILi1EEEEEEEENS5_IJNSA_ILi64EEENSA_ILi128EEESF_EEENS_10bfloat16_tENS5_IJlSC_lEEESI_SJ_NS4_8TiledMMAINS4_8MMA_AtomIJNS4_20SM100_MMA_F16BF16_SSISI_SI_fLi64ELi128ELNS4_4UMMA5MajorE0ELSO_0ELNSN_7ScaleInE0ELSP_0EEEEEENS4_6LayoutINS5_IJSC_SC_SC_EEENS5_IJNSA_ILi0EEESU_SU_EEEEENS5_IJNS4_10UnderscoreESX_SX_EEEEENS4_23SM90_TMA_LOAD_MULTICASTENS4_14ComposedLayoutINS4_7SwizzleILi3ELi4ELi3EEENS4_18smem_ptr_flag_bitsILi16EEENSS_INS5_IJNSA_ILi8EEESF_EEENS5_IJSF_SC_EEEEEEEvNS4_8identityES10_S1A_vS1B_EENS_8epilogue10collective18CollectiveEpilogueINS1D_23Sm100TmaWarpSpecializedILi4ELi2ELi16ELb1ELb0EEEJSH_NS5_IJNSS_ISF_SC_EENSS_INSA_ILi32EEESC_EEEEESI_SJ_SI_SJ_NS1D_6fusion15FusionCallbacksIS1H_NS1M_17LinearCombinationISI_fSI_fLNS_15FloatRoundStyleE2EEESH_S1L_JEEENS4_5SM1004TMEM4LOAD26SM100_TMEM_LOAD_16dp256b4xENS4_13SM90_TMA_LOADENS11_INS12_ILi2ELi4ELi3EEES15_NSS_INS5_IJS16_S1J_EEENS5_IJS1J_SC_EEEEEEENS4_17SM75_U32x4_LDSM_NENS4_14SM90_TMA_STOREES21_NS4_17SM90_U32x4_STSM_NENS4_39AutoVectorizingCopyWithAssumedAlignmentILi128EEEEEEvvEEEEvNT_6ParamsE,"aw",@nobits
	.sectionflags	@""
	.align	16
	.zero		1024


//--------------------- .nv.shared.reserved.0     --------------------------
	.section	.nv.shared.reserved.0,"aw",@nobits
	.weak		__nv_reservedSMEM_offset_0_alias
	.size		__nv_reservedSMEM_offset_0_alias, 0, 64
	.other		__nv_reservedSMEM_offset_0_alias,@"STO_CUDA_RESERVED_SHARED STV_DEFAULT"
__nv_reservedSMEM_offset_0_alias:
	.zero		0
.nv.shared.reserved.0:
	.zero		64
	.weak		__nv_reservedSMEM_tcgen05_partition
	.type		__nv_reservedSMEM_tcgen05_partition,@object
	.size		__nv_reservedSMEM_tcgen05_partition,(.L_0 - __nv_reservedSMEM_tcgen05_partition)
__nv_reservedSMEM_tcgen05_partition:
	.zero		32
.L_0:


//--------------------- .nv.global                --------------------------
	.section	.nv.global,"aw",@nobits
.nv.global:
	.type		_ZN40_INTERNAL_dc243448_4_k_cu_ed4fcbcc_325954cute1_E,@object
	.size		_ZN40_INTERNAL_dc243448_4_k_cu_ed4fcbcc_325954cute1_E,(_ZN40_INTERNAL_dc243448_4_k_cu_ed4fcbcc_325954cuda3std3__45__cpo6cbeginE - _ZN40_INTERNAL_dc243448_4_k_cu_ed4fcbcc_325954cute1_E)
_ZN40_INTERNAL_dc243448_4_k_cu_ed4fcbcc_325954cute1_E:
	.zero		1
	.type		_ZN40_INTERNAL_dc243448_4_k_cu_ed4fcbcc_325954cuda3std3__45__cpo6cbeginE,@object
	.size		_ZN40_INTERNAL_dc243448_4_k_cu_ed4fcbcc_325954cuda3std3__45__cpo6cbeginE,(_ZN40_INTERNAL_dc243448_4_k_cu_ed4fcbcc_325954cuda3std3__48in_placeE - _ZN40_INTERNAL_dc243448_4_k_cu_ed4fcbcc_325954cuda3std3__45__cpo6cbeginE)
_ZN40_INTERNAL_dc243448_4_k_cu_ed4fcbcc_325954cuda3std3__45__cpo6cbeginE:
	.zero		1
	.type		_ZN40_INTERNAL_dc243448_4_k_cu_ed4fcbcc_325954cuda3std3__48in_placeE,@object
	.size		_ZN40_INTERNAL_dc243448_4_k_cu_ed4fcbcc_325954cuda3std3__48in_placeE,(_ZN40_INTERNAL_dc243448_4_k_cu_ed4fcbcc_325954cuda3std6ranges3__45__cpo9iter_moveE - _ZN40_INTERNAL_dc243448_4_k_cu_ed4fcbcc_325954cuda3std3__48in_placeE)
_ZN40_INTERNAL_dc243448_4_k_cu_ed4fcbcc_325954cuda3std3__48in_placeE:
	.zero		1
	.type		_ZN40_INTERNAL_dc243448_4_k_cu_ed4fcbcc_325954cuda3std6ranges3__45__cpo9iter_moveE,@object
	.size		_ZN40_INTERNAL_dc243448_4_k_cu_ed4fcbcc_325954cuda3std6ranges3__45__cpo9iter_moveE,(_ZN40_INTERNAL_dc243448_4_k_cu_ed4fcbcc_325954cuda3std3__45__cpo5beginE - _ZN40_INTERNAL_dc243448_4_k_cu_ed4fcbcc_325954cuda3std6ranges3__45__cpo9iter_moveE)
_ZN40_INTERNAL_dc243448_4_k_cu_ed4fcbcc_325954cuda3std6ranges3__45__cpo9iter_moveE:
	.zero		1
	.type		_ZN40_INTERNAL_dc243448_4_k_cu_ed4fcbcc_325954cuda3std3__45__cpo5beginE,@object
	.size		_ZN40_INTERNAL_dc243448_4_k_cu_ed4fcbcc_325954cuda3std3__45__cpo5beginE,(_ZN40_INTERNAL_dc243448_4_k_cu_ed4fcbcc_325954cuda3std3__442_GLOBAL__N__dc243448_4_k_cu_ed4fcbcc_325956ignoreE - _ZN40_INTERNAL_dc243448_4_k_cu_ed4fcbcc_325954cuda3std3__45__cpo5beginE)
_ZN40_INTERNAL_dc243448_4_k_cu_ed4fcbcc_325954cuda3std3__45__cpo5beginE:
	.zero		1
	.type		_ZN40_INTERNAL_dc243448_4_k_cu_ed4fcbcc_325954cuda3std3__442_GLOBAL__N__dc243448_4_k_cu_ed4fcbcc_325956ignoreE,@object
	.size		_ZN40_INTERNAL_dc243448_4_k_cu_ed4fcbcc_325954cuda3std3__442_GLOBAL__N__dc243448_4_k_cu_ed4fcbcc_325956ignoreE,(_ZN40_INTERNAL_dc243448_4_k_cu_ed4fcbcc_325954cute7productE - _ZN40_INTERNAL_dc243448_4_k_cu_ed4fcbcc_325954cuda3std3__442_GLOBAL__N__dc243448_4_k_cu_ed4fcbcc_325956ignoreE)
_ZN40_INTERNAL_dc243448_4_k_cu_ed4fcbcc_325954cuda3std3__442_GLOBAL__N__dc243448_4_k_cu_ed4fcbcc_325956ignoreE:
	.zero		1
	.type		_ZN40_INTERNAL_dc243448_4_k_cu_ed4fcbcc_325954cute7productE,@object
	.size		_ZN40_INTERNAL_dc243448_4_k_cu_ed4fcbcc_325954cute7productE,(_ZN40_INTERNAL_dc243448_4_k_cu_ed4fcbcc_325954cuda3std3__45__cpo3endE - _ZN40_INTERNAL_dc243448_4_k_cu_ed4fcbcc_325954cute7productE)
_ZN40_INTERNAL_dc243448_4_k_cu_ed4fcbcc_325954cute7productE:
	.zero		1
	.type		_ZN40_INTERNAL_dc243448_4_k_cu_ed4fcbcc_325954cuda3std3__45__cpo3endE,@object
	.size		_ZN40_INTERNAL_dc243448_4_k_cu_ed4fcbcc_325954cuda3std3__45__cpo3endE,(_ZN40_INTERNAL_dc243448_4_k_cu_ed4fcbcc_325954cuda3std3__419piecewise_constructE - _ZN40_INTERNAL_dc243448_4_k_cu_ed4fcbcc_325954cuda3std3__45__cpo3endE)
_ZN40_INTERNAL_dc243448_4_k_cu_ed4fcbcc_325954cuda3std3__45__cpo3endE:
	.zero		1
	.type		_ZN40_INTERNAL_dc243448_4_k_cu_ed4fcbcc_325954cuda3std3__419piecewise_constructE,@object
	.size		_ZN40_INTERNAL_dc243448_4_k_cu_ed4fcbcc_325954cuda3std3__419piecewise_constructE,(_ZN40_INTERNAL_dc243448_4_k_cu_ed4fcbcc_325954cuda3std3__45__cpo4cendE - _ZN40_INTERNAL_dc243448_4_k_cu_ed4fcbcc_325954cuda3std3__419piecewise_constructE)
_ZN40_INTERNAL_dc243448_4_k_cu_ed4fcbcc_325954cuda3std3__419piecewise_constructE:
	.zero		1
	.type		_ZN40_INTERNAL_dc243448_4_k_cu_ed4fcbcc_325954cuda3std3__45__cpo4cendE,@object
	.size		_ZN40_INTERNAL_dc243448_4_k_cu_ed4fcbcc_325954cuda3std3__45__cpo4cendE,(_ZN40_INTERNAL_dc243448_4_k_cu_ed4fcbcc_325954cuda3std6ranges3__45__cpo4swapE - _ZN40_INTERNAL_dc243448_4_k_cu_ed4fcbcc_325954cuda3std3__45__cpo4cendE)
_ZN40_INTERNAL_dc243448_4_k_cu_ed4fcbcc_325954cuda3std3__45__cpo4cendE:
	.zero		1
	.type		_ZN40_INTERNAL_dc243448_4_k_cu_ed4fcbcc_325954cuda3std6ranges3__45__cpo4swapE,@object
	.size		_ZN40_INTERNAL_dc243448_4_k_cu_ed4fcbcc_325954cuda3std6ranges3__45__cpo4swapE,(.L_10 - _ZN40_INTERNAL_dc243448_4_k_cu_ed4fcbcc_325954cuda3std6ranges3__45__cpo4swapE)
_ZN40_INTERNAL_dc243448_4_k_cu_ed4fcbcc_325954cuda3std6ranges3__45__cpo4swapE:
	.zero		1
.L_10:


//--------------------- .nv.constant0._ZN7cutlass13device_kernelINS_4gemm6kernel13GemmUniversalIN4cute5tupleIJiiiiEEENS1_10collective13CollectiveMmaINS1_35MainloopSm100TmaUmmaWarpSpecializedILi8ELi2ELi4ENS5_IJNS4_1CILi4EEESB_NSA_ILi1EEEEEEEENS5_IJNSA_ILi64EEENSA_ILi128EEESF_EEENS_10bfloat16_tENS5_IJlSC_lEEESI_SJ_NS4_8TiledMMAINS4_8MMA_AtomIJNS4_20SM100_MMA_F16BF16_SSISI_SI_fLi64ELi128ELNS4_4UMMA5MajorE0ELSO_0ELNSN_7ScaleInE0ELSP_0EEEEEENS4_6LayoutINS5_IJSC_SC_SC_EEENS5_IJNSA_ILi0EEESU_SU_EEEEENS5_IJNS4_10UnderscoreESX_SX_EEEEENS4_23SM90_TMA_LOAD_MULTICASTENS4_14ComposedLayoutINS4_7SwizzleILi3ELi4ELi3EEENS4_18smem_ptr_flag_bitsILi16EEENSS_INS5_IJNSA_ILi8EEESF_EEENS5_IJSF_SC_EEEEEEEvNS4_8identityES10_S1A_vS1B_EENS_8epilogue10collective18CollectiveEpilogueINS1D_23Sm100TmaWarpSpecializedILi4ELi2ELi16ELb1ELb0EEEJSH_NS5_IJNSS_ISF_SC_EENSS_INSA_ILi32EEESC_EEEEESI_SJ_SI_SJ_NS1D_6fusion15FusionCallbacksIS1H_NS1M_17LinearCombinationISI_fSI_fLNS_15FloatRoundStyleE2EEESH_S1L_JEEENS4_5SM1004TMEM4LOAD26SM100_TMEM_LOAD_16dp256b4xENS4_13SM90_TMA_LOADENS11_INS12_ILi2ELi4ELi3EEES15_NSS_INS5_IJS16_S1J_EEENS5_IJS1J_SC_EEEEEEENS4_17SM75_U32x4_LDSM_NENS4_14SM90_TMA_STOREES21_NS4_17SM90_U32x4_STSM_NENS4_39AutoVectorizingCopyWithAssumedAlignmentILi128EEEEEEvvEEEEvNT_6ParamsE --------------------------
	.section	.nv.constant0._ZN7cutlass13device_kernelINS_4gemm6kernel13GemmUniversalIN4cute5tupleIJiiiiEEENS1_10collective13CollectiveMmaINS1_35MainloopSm100TmaUmmaWarpSpecializedILi8ELi2ELi4ENS5_IJNS4_1CILi4EEESB_NSA_ILi1EEEEEEEENS5_IJNSA_ILi64EEENSA_ILi128EEESF_EEENS_10bfloat16_tENS5_IJlSC_lEEESI_SJ_NS4_8TiledMMAINS4_8MMA_AtomIJNS4_20SM100_MMA_F16BF16_SSISI_SI_fLi64ELi128ELNS4_4UMMA5MajorE0ELSO_0ELNSN_7ScaleInE0ELSP_0EEEEEENS4_6LayoutINS5_IJSC_SC_SC_EEENS5_IJNSA_ILi0EEESU_SU_EEEEENS5_IJNS4_10UnderscoreESX_SX_EEEEENS4_23SM90_TMA_LOAD_MULTICASTENS4_14ComposedLayoutINS4_7SwizzleILi3ELi4ELi3EEENS4_18smem_ptr_flag_bitsILi16EEENSS_INS5_IJNSA_ILi8EEESF_EEENS5_IJSF_SC_EEEEEEEvNS4_8identityES10_S1A_vS1B_EENS_8epilogue10collective18CollectiveEpilogueINS1D_23Sm100TmaWarpSpecializedILi4ELi2ELi16ELb1ELb0EEEJSH_NS5_IJNSS_ISF_SC_EENSS_INSA_ILi32EEESC_EEEEESI_SJ_SI_SJ_NS1D_6fusion15FusionCallbacksIS1H_NS1M_17LinearCombinationISI_fSI_fLNS_15FloatRoundStyleE2EEESH_S1L_JEEENS4_5SM1004TMEM4LOAD26SM100_TMEM_LOAD_16dp256b4xENS4_13SM90_TMA_LOADENS11_INS12_ILi2ELi4ELi3EEES15_NSS_INS5_IJS16_S1J_EEENS5_IJS1J_SC_EEEEEEENS4_17SM75_U32x4_LDSM_NENS4_14SM90_TMA_STOREES21_NS4_17SM90_U32x4_STSM_NENS4_39AutoVectorizingCopyWithAssumedAlignmentILi128EEEEEEvvEEEEvNT_6ParamsE,"a",@progbits
	.sectionflags	@""
	.align	4
.nv.constant0._ZN7cutlass13device_kernelINS_4gemm6kernel13GemmUniversalIN4cute5tupleIJiiiiEEENS1_10collective13CollectiveMmaINS1_35MainloopSm100TmaUmmaWarpSpecializedILi8ELi2ELi4ENS5_IJNS4_1CILi4EEESB_NSA_ILi1EEEEEEEENS5_IJNSA_ILi64EEENSA_ILi128EEESF_EEENS_10bfloat16_tENS5_IJlSC_lEEESI_SJ_NS4_8TiledMMAINS4_8MMA_AtomIJNS4_20SM100_MMA_F16BF16_SSISI_SI_fLi64ELi128ELNS4_4UMMA5MajorE0ELSO_0ELNSN_7ScaleInE0ELSP_0EEEEEENS4_6LayoutINS5_IJSC_SC_SC_EEENS5_IJNSA_ILi0EEESU_SU_EEEEENS5_IJNS4_10UnderscoreESX_SX_EEEEENS4_23SM90_TMA_LOAD_MULTICASTENS4_14ComposedLayoutINS4_7SwizzleILi3ELi4ELi3EEENS4_18smem_ptr_flag_bitsILi16EEENSS_INS5_IJNSA_ILi8EEESF_EEENS5_IJSF_SC_EEEEEEEvNS4_8identityES10_S1A_vS1B_EENS_8epilogue10collective18CollectiveEpilogueINS1D_23Sm100TmaWarpSpecializedILi4ELi2ELi16ELb1ELb0EEEJSH_NS5_IJNSS_ISF_SC_EENSS_INSA_ILi32EEESC_EEEEESI_SJ_SI_SJ_NS1D_6fusion15FusionCallbacksIS1H_NS1M_17LinearCombinationISI_fSI_fLNS_15FloatRoundStyleE2EEESH_S1L_JEEENS4_5SM1004TMEM4LOAD26SM100_TMEM_LOAD_16dp256b4xENS4_13SM90_TMA_LOADENS11_INS12_ILi2ELi4ELi3EEES15_NSS_INS5_IJS16_S1J_EEENS5_IJS1J_SC_EEEEEEENS4_17SM75_U32x4_LDSM_NENS4_14SM90_TMA_STOREES21_NS4_17SM90_U32x4_STSM_NENS4_39AutoVectorizingCopyWithAssumedAlignmentILi128EEEEEEvvEEEEvNT_6ParamsE:
	.zero		2944


//--------------------- SYMBOLS --------------------------

	.type		.nv.reservedSmem.offset0,@object
	.size		.nv.reservedSmem.offset0,0x4
	.type		.nv.reservedSmem.cap,@object
	.size		.nv.reservedSmem.cap,0x4
	.type		__assertfail,@function
